//
// Generated by NVIDIA NVVM Compiler
//
// Compiler Build ID: CL-36424714
// Cuda compilation tools, release 13.0, V13.0.88
// Based on NVVM 20.0.0
//

.version 9.0
.target sm_100
.address_size 64

.global .align 4 .b8 precalc_xorwow_matrix[102400];
.global .align 4 .b8 precalc_xorwow_offset_matrix[102400];
.global .align 4 .b8 mrg32k3aM1[2304];
.global .align 4 .b8 mrg32k3aM2[2304];
.global .align 4 .b8 mrg32k3aM1SubSeq[2016];
.global .align 4 .b8 mrg32k3aM2SubSeq[2016];
.global .align 4 .b8 mrg32k3aM1Seq[2304];
.global .align 4 .b8 mrg32k3aM2Seq[2304];
.const .align 8 .b8 __cr_lgamma_table[72];

.func _Z3dfsPiiiiiP17curandStateXORWOW(
	.param .b64 _Z3dfsPiiiiiP17curandStateXORWOW_param_0,
	.param .b32 _Z3dfsPiiiiiP17curandStateXORWOW_param_1,
	.param .b32 _Z3dfsPiiiiiP17curandStateXORWOW_param_2,
	.param .b32 _Z3dfsPiiiiiP17curandStateXORWOW_param_3,
	.param .b32 _Z3dfsPiiiiiP17curandStateXORWOW_param_4,
	.param .b64 _Z3dfsPiiiiiP17curandStateXORWOW_param_5
)
{
	.local .align 16 .b8 	__local_depot0[32];
	.reg .b64 	%SP;
	.reg .b64 	%SPL;
	.reg .pred 	%p<25>;
	.reg .b32 	%r<177>;
	.reg .b32 	%f<13>;
	.reg .b64 	%rd<33>;

	mov.u64 	%SPL, __local_depot0;
	ld.param.u64 	%rd8, [_Z3dfsPiiiiiP17curandStateXORWOW_param_0];
	ld.param.u32 	%r59, [_Z3dfsPiiiiiP17curandStateXORWOW_param_1];
	ld.param.u32 	%r56, [_Z3dfsPiiiiiP17curandStateXORWOW_param_2];
	ld.param.u32 	%r57, [_Z3dfsPiiiiiP17curandStateXORWOW_param_3];
	ld.param.u32 	%r58, [_Z3dfsPiiiiiP17curandStateXORWOW_param_4];
	ld.param.u64 	%rd9, [_Z3dfsPiiiiiP17curandStateXORWOW_param_5];
	cvta.to.local.u64 	%rd1, %rd9;
	cvta.to.global.u64 	%rd2, %rd8;
	add.u64 	%rd3, %SPL, 0;
	mad.lo.s32 	%r60, %r58, %r56, %r57;
	mul.wide.s32 	%rd11, %r60, 4;
	add.s64 	%rd12, %rd2, %rd11;
	mov.b32 	%r61, 0;
	st.global.u32 	[%rd12], %r61;
	mov.b32 	%r62, 1;
	mov.b32 	%r63, -1;
	st.local.v4.u32 	[%rd3], {%r61, %r63, %r61, %r62};
	st.local.v4.u32 	[%rd3+16], {%r63, %r61, %r62, %r61};
	ld.local.v2.u32 	{%r64, %r65}, [%rd1];
	shr.u32 	%r66, %r65, 2;
	xor.b32  	%r67, %r66, %r65;
	ld.local.v2.u32 	{%r164, %r170}, [%rd1+8];
	ld.local.v2.u32 	{%r169, %r168}, [%rd1+16];
	st.local.v2.u32 	[%rd1+8], {%r170, %r169};
	shl.b32 	%r68, %r168, 4;
	shl.b32 	%r69, %r67, 1;
	xor.b32  	%r70, %r69, %r68;
	xor.b32  	%r71, %r70, %r67;
	xor.b32  	%r167, %r71, %r168;
	st.local.v2.u32 	[%rd1+16], {%r168, %r167};
	add.s32 	%r159, %r64, 362437;
	st.local.v2.u32 	[%rd1], {%r159, %r164};
	add.s32 	%r72, %r167, %r159;
	cvt.rn.f32.u32 	%f1, %r72;
	fma.rn.f32 	%f2, %f1, 0f2F800000, 0f2F000000;
	add.f32 	%f3, %f2, %f2;
	cvt.rzi.s32.f32 	%r73, %f3;
	mul.wide.s32 	%rd13, %r73, 8;
	add.s64 	%rd14, %rd3, %rd13;
	ld.local.v2.u32 	{%r74, %r75}, [%rd14];
	add.s32 	%r7, %r74, %r57;
	add.s32 	%r76, %r75, %r58;
	or.b32  	%r77, %r7, %r76;
	setp.ge.s32 	%p1, %r7, %r56;
	setp.lt.s32 	%p2, %r77, 0;
	setp.ge.s32 	%p3, %r76, %r59;
	or.pred  	%p4, %p1, %p3;
	or.pred  	%p5, %p4, %p2;
	@%p5 bra 	$L__BB0_3;
	mad.lo.s32 	%r78, %r76, %r56, %r7;
	mul.wide.s32 	%rd15, %r78, 4;
	add.s64 	%rd4, %rd2, %rd15;
	ld.global.u32 	%r79, [%rd4];
	setp.ne.s32 	%p6, %r79, 1;
	@%p6 bra 	$L__BB0_3;
	mov.b32 	%r80, 0;
	st.global.u32 	[%rd4], %r80;
	add.s32 	%r81, %r76, %r58;
	shr.u32 	%r82, %r81, 1;
	add.s32 	%r83, %r7, %r57;
	shr.u32 	%r84, %r83, 31;
	add.s32 	%r85, %r83, %r84;
	shr.s32 	%r86, %r85, 1;
	mad.lo.s32 	%r87, %r82, %r56, %r86;
	mul.wide.s32 	%rd16, %r87, 4;
	add.s64 	%rd17, %rd2, %rd16;
	st.global.u32 	[%rd17], %r80;
	{ // callseq 0, 0
	.param .b64 param0;
	st.param.b64 	[param0], %rd8;
	.param .b32 param1;
	st.param.b32 	[param1], %r59;
	.param .b32 param2;
	st.param.b32 	[param2], %r56;
	.param .b32 param3;
	st.param.b32 	[param3], %r7;
	.param .b32 param4;
	st.param.b32 	[param4], %r76;
	.param .b64 param5;
	st.param.b64 	[param5], %rd9;
	call.uni 
	_Z3dfsPiiiiiP17curandStateXORWOW, 
	(
	param0, 
	param1, 
	param2, 
	param3, 
	param4, 
	param5
	);
	} // callseq 0
	ld.local.v2.u32 	{%r159, %r164}, [%rd1];
	ld.local.v2.u32 	{%r170, %r169}, [%rd1+8];
	ld.local.v2.u32 	{%r168, %r167}, [%rd1+16];
$L__BB0_3:
	shr.u32 	%r88, %r164, 2;
	xor.b32  	%r89, %r88, %r164;
	st.local.v2.u32 	[%rd1+8], {%r169, %r168};
	shl.b32 	%r90, %r167, 4;
	shl.b32 	%r91, %r89, 1;
	xor.b32  	%r92, %r91, %r90;
	xor.b32  	%r93, %r92, %r89;
	xor.b32  	%r173, %r93, %r167;
	st.local.v2.u32 	[%rd1+16], {%r167, %r173};
	add.s32 	%r165, %r159, 362437;
	st.local.v2.u32 	[%rd1], {%r165, %r170};
	add.s32 	%r94, %r173, %r165;
	cvt.rn.f32.u32 	%f4, %r94;
	fma.rn.f32 	%f5, %f4, 0f2F800000, 0f2F000000;
	add.f32 	%f6, %f5, %f5;
	cvt.rzi.s32.f32 	%r95, %f6;
	mul.wide.s32 	%rd18, %r95, 8;
	add.s64 	%rd19, %rd3, %rd18;
	ld.local.v2.u32 	{%r96, %r97}, [%rd19];
	add.s32 	%r23, %r96, %r57;
	add.s32 	%r24, %r97, %r58;
	or.b32  	%r100, %r23, %r24;
	setp.ge.s32 	%p7, %r23, %r56;
	setp.lt.s32 	%p8, %r100, 0;
	setp.ge.s32 	%p9, %r24, %r59;
	or.pred  	%p10, %p7, %p9;
	or.pred  	%p11, %p10, %p8;
	@%p11 bra 	$L__BB0_6;
	mad.lo.s32 	%r101, %r24, %r56, %r23;
	mul.wide.s32 	%rd20, %r101, 4;
	add.s64 	%rd5, %rd2, %rd20;
	ld.global.u32 	%r102, [%rd5];
	setp.ne.s32 	%p12, %r102, 1;
	@%p12 bra 	$L__BB0_6;
	mov.b32 	%r103, 0;
	st.global.u32 	[%rd5], %r103;
	add.s32 	%r104, %r24, %r58;
	shr.u32 	%r105, %r104, 1;
	add.s32 	%r106, %r23, %r57;
	shr.u32 	%r107, %r106, 31;
	add.s32 	%r108, %r106, %r107;
	shr.s32 	%r109, %r108, 1;
	mad.lo.s32 	%r110, %r105, %r56, %r109;
	mul.wide.s32 	%rd21, %r110, 4;
	add.s64 	%rd22, %rd2, %rd21;
	st.global.u32 	[%rd22], %r103;
	{ // callseq 1, 0
	.param .b64 param0;
	st.param.b64 	[param0], %rd8;
	.param .b32 param1;
	st.param.b32 	[param1], %r59;
	.param .b32 param2;
	st.param.b32 	[param2], %r56;
	.param .b32 param3;
	st.param.b32 	[param3], %r23;
	.param .b32 param4;
	st.param.b32 	[param4], %r24;
	.param .b64 param5;
	st.param.b64 	[param5], %rd9;
	call.uni 
	_Z3dfsPiiiiiP17curandStateXORWOW, 
	(
	param0, 
	param1, 
	param2, 
	param3, 
	param4, 
	param5
	);
	} // callseq 1
	ld.local.v2.u32 	{%r165, %r170}, [%rd1];
	ld.local.v2.u32 	{%r169, %r168}, [%rd1+8];
	ld.local.v2.u32 	{%r167, %r173}, [%rd1+16];
$L__BB0_6:
	shr.u32 	%r111, %r170, 2;
	xor.b32  	%r112, %r111, %r170;
	st.local.v2.u32 	[%rd1+8], {%r168, %r167};
	shl.b32 	%r113, %r173, 4;
	shl.b32 	%r114, %r112, 1;
	xor.b32  	%r115, %r114, %r113;
	xor.b32  	%r116, %r115, %r112;
	xor.b32  	%r172, %r116, %r173;
	st.local.v2.u32 	[%rd1+16], {%r173, %r172};
	add.s32 	%r171, %r165, 362437;
	st.local.v2.u32 	[%rd1], {%r171, %r169};
	add.s32 	%r117, %r172, %r171;
	cvt.rn.f32.u32 	%f7, %r117;
	fma.rn.f32 	%f8, %f7, 0f2F800000, 0f2F000000;
	add.f32 	%f9, %f8, %f8;
	cvt.rzi.s32.f32 	%r118, %f9;
	mul.wide.s32 	%rd23, %r118, 8;
	add.s64 	%rd24, %rd3, %rd23;
	ld.local.v2.u32 	{%r119, %r120}, [%rd24];
	add.s32 	%r39, %r119, %r57;
	add.s32 	%r40, %r120, %r58;
	or.b32  	%r123, %r39, %r40;
	setp.ge.s32 	%p13, %r39, %r56;
	setp.lt.s32 	%p14, %r123, 0;
	setp.ge.s32 	%p15, %r40, %r59;
	or.pred  	%p16, %p13, %p15;
	or.pred  	%p17, %p16, %p14;
	@%p17 bra 	$L__BB0_9;
	mad.lo.s32 	%r124, %r40, %r56, %r39;
	mul.wide.s32 	%rd25, %r124, 4;
	add.s64 	%rd6, %rd2, %rd25;
	ld.global.u32 	%r125, [%rd6];
	setp.ne.s32 	%p18, %r125, 1;
	@%p18 bra 	$L__BB0_9;
	mov.b32 	%r126, 0;
	st.global.u32 	[%rd6], %r126;
	add.s32 	%r127, %r40, %r58;
	shr.u32 	%r128, %r127, 1;
	add.s32 	%r129, %r39, %r57;
	shr.u32 	%r130, %r129, 31;
	add.s32 	%r131, %r129, %r130;
	shr.s32 	%r132, %r131, 1;
	mad.lo.s32 	%r133, %r128, %r56, %r132;
	mul.wide.s32 	%rd26, %r133, 4;
	add.s64 	%rd27, %rd2, %rd26;
	st.global.u32 	[%rd27], %r126;
	{ // callseq 2, 0
	.param .b64 param0;
	st.param.b64 	[param0], %rd8;
	.param .b32 param1;
	st.param.b32 	[param1], %r59;
	.param .b32 param2;
	st.param.b32 	[param2], %r56;
	.param .b32 param3;
	st.param.b32 	[param3], %r39;
	.param .b32 param4;
	st.param.b32 	[param4], %r40;
	.param .b64 param5;
	st.param.b64 	[param5], %rd9;
	call.uni 
	_Z3dfsPiiiiiP17curandStateXORWOW, 
	(
	param0, 
	param1, 
	param2, 
	param3, 
	param4, 
	param5
	);
	} // callseq 2
	ld.local.v2.u32 	{%r171, %r169}, [%rd1];
	ld.local.v2.u32 	{%r168, %r167}, [%rd1+8];
	ld.local.v2.u32 	{%r173, %r172}, [%rd1+16];
$L__BB0_9:
	shr.u32 	%r134, %r169, 2;
	xor.b32  	%r135, %r134, %r169;
	st.local.v2.u32 	[%rd1+8], {%r167, %r173};
	shl.b32 	%r136, %r172, 4;
	shl.b32 	%r137, %r135, 1;
	xor.b32  	%r138, %r137, %r136;
	xor.b32  	%r139, %r138, %r135;
	xor.b32  	%r140, %r139, %r172;
	st.local.v2.u32 	[%rd1+16], {%r172, %r140};
	add.s32 	%r141, %r171, 362437;
	st.local.v2.u32 	[%rd1], {%r141, %r168};
	add.s32 	%r142, %r140, %r141;
	cvt.rn.f32.u32 	%f10, %r142;
	fma.rn.f32 	%f11, %f10, 0f2F800000, 0f2F000000;
	add.f32 	%f12, %f11, %f11;
	cvt.rzi.s32.f32 	%r143, %f12;
	mul.wide.s32 	%rd28, %r143, 8;
	add.s64 	%rd29, %rd3, %rd28;
	ld.local.v2.u32 	{%r144, %r145}, [%rd29];
	add.s32 	%r53, %r144, %r57;
	add.s32 	%r54, %r145, %r58;
	or.b32  	%r148, %r53, %r54;
	setp.ge.s32 	%p19, %r53, %r56;
	setp.lt.s32 	%p20, %r148, 0;
	setp.ge.s32 	%p21, %r54, %r59;
	or.pred  	%p22, %p19, %p21;
	or.pred  	%p23, %p22, %p20;
	@%p23 bra 	$L__BB0_12;
	mad.lo.s32 	%r149, %r54, %r56, %r53;
	mul.wide.s32 	%rd30, %r149, 4;
	add.s64 	%rd7, %rd2, %rd30;
	ld.global.u32 	%r150, [%rd7];
	setp.ne.s32 	%p24, %r150, 1;
	@%p24 bra 	$L__BB0_12;
	mov.b32 	%r151, 0;
	st.global.u32 	[%rd7], %r151;
	add.s32 	%r152, %r54, %r58;
	shr.u32 	%r153, %r152, 1;
	add.s32 	%r154, %r53, %r57;
	shr.u32 	%r155, %r154, 31;
	add.s32 	%r156, %r154, %r155;
	shr.s32 	%r157, %r156, 1;
	mad.lo.s32 	%r158, %r153, %r56, %r157;
	mul.wide.s32 	%rd31, %r158, 4;
	add.s64 	%rd32, %rd2, %rd31;
	st.global.u32 	[%rd32], %r151;
	{ // callseq 3, 0
	.param .b64 param0;
	st.param.b64 	[param0], %rd8;
	.param .b32 param1;
	st.param.b32 	[param1], %r59;
	.param .b32 param2;
	st.param.b32 	[param2], %r56;
	.param .b32 param3;
	st.param.b32 	[param3], %r53;
	.param .b32 param4;
	st.param.b32 	[param4], %r54;
	.param .b64 param5;
	st.param.b64 	[param5], %rd9;
	call.uni 
	_Z3dfsPiiiiiP17curandStateXORWOW, 
	(
	param0, 
	param1, 
	param2, 
	param3, 
	param4, 
	param5
	);
	} // callseq 3
$L__BB0_12:
	ret;

}
	// .globl	_Z19epsilonGreedyKernelPfiff
.visible .entry _Z19epsilonGreedyKernelPfiff(
	.param .u64 .ptr .align 1 _Z19epsilonGreedyKernelPfiff_param_0,
	.param .u32 _Z19epsilonGreedyKernelPfiff_param_1,
	.param .f32 _Z19epsilonGreedyKernelPfiff_param_2,
	.param .f32 _Z19epsilonGreedyKernelPfiff_param_3
)
{
	.reg .pred 	%p<5>;
	.reg .b32 	%r<12>;
	.reg .b32 	%f<42>;
	.reg .b64 	%rd<5>;

	ld.param.u64 	%rd1, [_Z19epsilonGreedyKernelPfiff_param_0];
	ld.param.u32 	%r2, [_Z19epsilonGreedyKernelPfiff_param_1];
	ld.param.f32 	%f1, [_Z19epsilonGreedyKernelPfiff_param_2];
	ld.param.f32 	%f2, [_Z19epsilonGreedyKernelPfiff_param_3];
	mov.u32 	%r3, %ctaid.x;
	mov.u32 	%r4, %ntid.x;
	mov.u32 	%r5, %tid.x;
	mad.lo.s32 	%r1, %r3, %r4, %r5;
	setp.ge.s32 	%p1, %r1, %r2;
	@%p1 bra 	$L__BB1_2;
	cvta.to.global.u64 	%rd2, %rd1;
	cvt.rn.f32.s32 	%f3, %r1;
	cvt.rn.f32.s32 	%f4, %r2;
	div.rn.f32 	%f5, %f3, %f4;
	div.rn.f32 	%f6, %f2, %f1;
	setp.lt.f32 	%p2, %f6, 0f00800000;
	mul.f32 	%f7, %f6, 0f4B000000;
	selp.f32 	%f8, %f7, %f6, %p2;
	selp.f32 	%f9, 0fC1B80000, 0f00000000, %p2;
	mov.b32 	%r6, %f8;
	add.s32 	%r7, %r6, -1059760811;
	and.b32  	%r8, %r7, -8388608;
	sub.s32 	%r9, %r6, %r8;
	mov.b32 	%f10, %r9;
	cvt.rn.f32.s32 	%f11, %r8;
	fma.rn.f32 	%f12, %f11, 0f34000000, %f9;
	add.f32 	%f13, %f10, 0fBF800000;
	fma.rn.f32 	%f14, %f13, 0fBE055027, 0f3E1039F6;
	fma.rn.f32 	%f15, %f14, %f13, 0fBDF8CDCC;
	fma.rn.f32 	%f16, %f15, %f13, 0f3E0F2955;
	fma.rn.f32 	%f17, %f16, %f13, 0fBE2AD8B9;
	fma.rn.f32 	%f18, %f17, %f13, 0f3E4CED0B;
	fma.rn.f32 	%f19, %f18, %f13, 0fBE7FFF22;
	fma.rn.f32 	%f20, %f19, %f13, 0f3EAAAA78;
	fma.rn.f32 	%f21, %f20, %f13, 0fBF000000;
	mul.f32 	%f22, %f13, %f21;
	fma.rn.f32 	%f23, %f22, %f13, %f13;
	fma.rn.f32 	%f24, %f12, 0f3F317218, %f23;
	setp.gt.u32 	%p3, %r6, 2139095039;
	fma.rn.f32 	%f25, %f8, 0f7F800000, 0f7F800000;
	selp.f32 	%f26, %f25, %f24, %p3;
	setp.eq.f32 	%p4, %f8, 0f00000000;
	selp.f32 	%f27, 0fFF800000, %f26, %p4;
	mul.f32 	%f28, %f5, %f27;
	fma.rn.f32 	%f29, %f28, 0f3BBB989D, 0f3F000000;
	cvt.sat.f32.f32 	%f30, %f29;
	mov.f32 	%f31, 0f4B400001;
	mov.f32 	%f32, 0f437C0000;
	fma.rm.f32 	%f33, %f30, %f32, %f31;
	add.f32 	%f34, %f33, 0fCB40007F;
	neg.f32 	%f35, %f34;
	fma.rn.f32 	%f36, %f28, 0f3FB8AA3B, %f35;
	fma.rn.f32 	%f37, %f28, 0f32A57060, %f36;
	mov.b32 	%r10, %f33;
	shl.b32 	%r11, %r10, 23;
	mov.b32 	%f38, %r11;
	ex2.approx.ftz.f32 	%f39, %f37;
	mul.f32 	%f40, %f39, %f38;
	mul.f32 	%f41, %f1, %f40;
	mul.wide.s32 	%rd3, %r1, 4;
	add.s64 	%rd4, %rd2, %rd3;
	st.global.f32 	[%rd4], %f41;
$L__BB1_2:
	ret;

}
	// .globl	_Z17randomArrayKernelPiiiy
.visible .entry _Z17randomArrayKernelPiiiy(
	.param .u64 .ptr .align 1 _Z17randomArrayKernelPiiiy_param_0,
	.param .u32 _Z17randomArrayKernelPiiiy_param_1,
	.param .u32 _Z17randomArrayKernelPiiiy_param_2,
	.param .u64 _Z17randomArrayKernelPiiiy_param_3
)
{
	.local .align 8 .b8 	__local_depot2[48];
	.reg .b64 	%SP;
	.reg .b64 	%SPL;
	.reg .pred 	%p<71>;
	.reg .b32 	%r<1233>;
	.reg .b32 	%f<3>;
	.reg .b64 	%rd<36>;
	.reg .b64 	%fd<2>;

	mov.u64 	%SPL, __local_depot2;
	cvta.local.u64 	%SP, %SPL;
	ld.param.u32 	%r555, [_Z17randomArrayKernelPiiiy_param_2];
	ld.param.u64 	%rd13, [_Z17randomArrayKernelPiiiy_param_3];
	add.u64 	%rd14, %SP, 0;
	add.u64 	%rd1, %SPL, 0;
	mov.u32 	%r556, %ctaid.x;
	mov.u32 	%r557, %ntid.x;
	mov.u32 	%r558, %tid.x;
	mad.lo.s32 	%r1, %r556, %r557, %r558;
	mov.u32 	%r559, %ctaid.y;
	mov.u32 	%r560, %ntid.y;
	mov.u32 	%r561, %tid.y;
	mad.lo.s32 	%r2, %r559, %r560, %r561;
	mad.lo.s32 	%r562, %r555, %r2, %r1;
	cvt.s64.s32 	%rd2, %r562;
	cvt.u32.u64 	%r563, %rd13;
	xor.b32  	%r564, %r563, -1429050551;
	mul.lo.s32 	%r565, %r564, 1099087573;
	{ .reg .b32 tmp; mov.b64 {tmp, %r566}, %rd13; }
	xor.b32  	%r567, %r566, -136515619;
	mul.lo.s32 	%r568, %r567, -1703105765;
	add.s32 	%r569, %r565, %r568;
	add.s32 	%r3, %r569, 6615241;
	add.s32 	%r963, %r565, 123456789;
	st.local.v2.u32 	[%rd1], {%r3, %r963};
	xor.b32  	%r962, %r565, 362436069;
	add.s32 	%r961, %r568, 521288629;
	st.local.v2.u32 	[%rd1+8], {%r962, %r961};
	xor.b32  	%r960, %r568, 88675123;
	add.s32 	%r959, %r565, 5783321;
	st.local.v2.u32 	[%rd1+16], {%r960, %r959};
	setp.eq.s32 	%p1, %r562, 0;
	@%p1 bra 	$L__BB2_115;
	mov.b32 	%r946, 0;
	mov.u64 	%rd35, %rd2;
$L__BB2_2:
	mov.u64 	%rd3, %rd35;
	and.b64  	%rd4, %rd3, 3;
	setp.eq.s64 	%p2, %rd4, 0;
	@%p2 bra 	$L__BB2_114;
	mul.wide.u32 	%rd15, %r946, 3200;
	mov.u64 	%rd16, precalc_xorwow_matrix;
	add.s64 	%rd5, %rd16, %rd15;
	mov.b32 	%r959, 0;
	mov.u32 	%r960, %r959;
	mov.u32 	%r961, %r959;
	mov.u32 	%r962, %r959;
	mov.u32 	%r963, %r959;
	mov.u32 	%r952, %r959;
$L__BB2_4:
	mul.wide.u32 	%rd17, %r952, 4;
	add.s64 	%rd18, %rd1, %rd17;
	ld.local.u32 	%r21, [%rd18+4];
	shl.b32 	%r22, %r952, 5;
	mov.b32 	%r958, 0;
$L__BB2_5:
	.pragma "nounroll";
	shr.u32 	%r573, %r21, %r958;
	and.b32  	%r574, %r573, 1;
	setp.eq.b32 	%p3, %r574, 1;
	not.pred 	%p4, %p3;
	add.s32 	%r575, %r22, %r958;
	mul.lo.s32 	%r576, %r575, 5;
	mul.wide.u32 	%rd19, %r576, 4;
	add.s64 	%rd6, %rd5, %rd19;
	@%p4 bra 	$L__BB2_7;
	ld.global.u32 	%r577, [%rd6];
	xor.b32  	%r963, %r963, %r577;
	ld.global.u32 	%r578, [%rd6+4];
	xor.b32  	%r962, %r962, %r578;
	ld.global.u32 	%r579, [%rd6+8];
	xor.b32  	%r961, %r961, %r579;
	ld.global.u32 	%r580, [%rd6+12];
	xor.b32  	%r960, %r960, %r580;
	ld.global.u32 	%r581, [%rd6+16];
	xor.b32  	%r959, %r959, %r581;
$L__BB2_7:
	and.b32  	%r583, %r573, 2;
	setp.eq.s32 	%p5, %r583, 0;
	@%p5 bra 	$L__BB2_9;
	ld.global.u32 	%r584, [%rd6+20];
	xor.b32  	%r963, %r963, %r584;
	ld.global.u32 	%r585, [%rd6+24];
	xor.b32  	%r962, %r962, %r585;
	ld.global.u32 	%r586, [%rd6+28];
	xor.b32  	%r961, %r961, %r586;
	ld.global.u32 	%r587, [%rd6+32];
	xor.b32  	%r960, %r960, %r587;
	ld.global.u32 	%r588, [%rd6+36];
	xor.b32  	%r959, %r959, %r588;
$L__BB2_9:
	and.b32  	%r590, %r573, 4;
	setp.eq.s32 	%p6, %r590, 0;
	@%p6 bra 	$L__BB2_11;
	ld.global.u32 	%r591, [%rd6+40];
	xor.b32  	%r963, %r963, %r591;
	ld.global.u32 	%r592, [%rd6+44];
	xor.b32  	%r962, %r962, %r592;
	ld.global.u32 	%r593, [%rd6+48];
	xor.b32  	%r961, %r961, %r593;
	ld.global.u32 	%r594, [%rd6+52];
	xor.b32  	%r960, %r960, %r594;
	ld.global.u32 	%r595, [%rd6+56];
	xor.b32  	%r959, %r959, %r595;
$L__BB2_11:
	and.b32  	%r597, %r573, 8;
	setp.eq.s32 	%p7, %r597, 0;
	@%p7 bra 	$L__BB2_13;
	ld.global.u32 	%r598, [%rd6+60];
	xor.b32  	%r963, %r963, %r598;
	ld.global.u32 	%r599, [%rd6+64];
	xor.b32  	%r962, %r962, %r599;
	ld.global.u32 	%r600, [%rd6+68];
	xor.b32  	%r961, %r961, %r600;
	ld.global.u32 	%r601, [%rd6+72];
	xor.b32  	%r960, %r960, %r601;
	ld.global.u32 	%r602, [%rd6+76];
	xor.b32  	%r959, %r959, %r602;
$L__BB2_13:
	and.b32  	%r604, %r573, 16;
	setp.eq.s32 	%p8, %r604, 0;
	@%p8 bra 	$L__BB2_15;
	ld.global.u32 	%r605, [%rd6+80];
	xor.b32  	%r963, %r963, %r605;
	ld.global.u32 	%r606, [%rd6+84];
	xor.b32  	%r962, %r962, %r606;
	ld.global.u32 	%r607, [%rd6+88];
	xor.b32  	%r961, %r961, %r607;
	ld.global.u32 	%r608, [%rd6+92];
	xor.b32  	%r960, %r960, %r608;
	ld.global.u32 	%r609, [%rd6+96];
	xor.b32  	%r959, %r959, %r609;
$L__BB2_15:
	and.b32  	%r611, %r573, 32;
	setp.eq.s32 	%p9, %r611, 0;
	@%p9 bra 	$L__BB2_17;
	ld.global.u32 	%r612, [%rd6+100];
	xor.b32  	%r963, %r963, %r612;
	ld.global.u32 	%r613, [%rd6+104];
	xor.b32  	%r962, %r962, %r613;
	ld.global.u32 	%r614, [%rd6+108];
	xor.b32  	%r961, %r961, %r614;
	ld.global.u32 	%r615, [%rd6+112];
	xor.b32  	%r960, %r960, %r615;
	ld.global.u32 	%r616, [%rd6+116];
	xor.b32  	%r959, %r959, %r616;
$L__BB2_17:
	and.b32  	%r618, %r573, 64;
	setp.eq.s32 	%p10, %r618, 0;
	@%p10 bra 	$L__BB2_19;
	ld.global.u32 	%r619, [%rd6+120];
	xor.b32  	%r963, %r963, %r619;
	ld.global.u32 	%r620, [%rd6+124];
	xor.b32  	%r962, %r962, %r620;
	ld.global.u32 	%r621, [%rd6+128];
	xor.b32  	%r961, %r961, %r621;
	ld.global.u32 	%r622, [%rd6+132];
	xor.b32  	%r960, %r960, %r622;
	ld.global.u32 	%r623, [%rd6+136];
	xor.b32  	%r959, %r959, %r623;
$L__BB2_19:
	and.b32  	%r625, %r573, 128;
	setp.eq.s32 	%p11, %r625, 0;
	@%p11 bra 	$L__BB2_21;
	ld.global.u32 	%r626, [%rd6+140];
	xor.b32  	%r963, %r963, %r626;
	ld.global.u32 	%r627, [%rd6+144];
	xor.b32  	%r962, %r962, %r627;
	ld.global.u32 	%r628, [%rd6+148];
	xor.b32  	%r961, %r961, %r628;
	ld.global.u32 	%r629, [%rd6+152];
	xor.b32  	%r960, %r960, %r629;
	ld.global.u32 	%r630, [%rd6+156];
	xor.b32  	%r959, %r959, %r630;
$L__BB2_21:
	and.b32  	%r632, %r573, 256;
	setp.eq.s32 	%p12, %r632, 0;
	@%p12 bra 	$L__BB2_23;
	ld.global.u32 	%r633, [%rd6+160];
	xor.b32  	%r963, %r963, %r633;
	ld.global.u32 	%r634, [%rd6+164];
	xor.b32  	%r962, %r962, %r634;
	ld.global.u32 	%r635, [%rd6+168];
	xor.b32  	%r961, %r961, %r635;
	ld.global.u32 	%r636, [%rd6+172];
	xor.b32  	%r960, %r960, %r636;
	ld.global.u32 	%r637, [%rd6+176];
	xor.b32  	%r959, %r959, %r637;
$L__BB2_23:
	and.b32  	%r639, %r573, 512;
	setp.eq.s32 	%p13, %r639, 0;
	@%p13 bra 	$L__BB2_25;
	ld.global.u32 	%r640, [%rd6+180];
	xor.b32  	%r963, %r963, %r640;
	ld.global.u32 	%r641, [%rd6+184];
	xor.b32  	%r962, %r962, %r641;
	ld.global.u32 	%r642, [%rd6+188];
	xor.b32  	%r961, %r961, %r642;
	ld.global.u32 	%r643, [%rd6+192];
	xor.b32  	%r960, %r960, %r643;
	ld.global.u32 	%r644, [%rd6+196];
	xor.b32  	%r959, %r959, %r644;
$L__BB2_25:
	and.b32  	%r646, %r573, 1024;
	setp.eq.s32 	%p14, %r646, 0;
	@%p14 bra 	$L__BB2_27;
	ld.global.u32 	%r647, [%rd6+200];
	xor.b32  	%r963, %r963, %r647;
	ld.global.u32 	%r648, [%rd6+204];
	xor.b32  	%r962, %r962, %r648;
	ld.global.u32 	%r649, [%rd6+208];
	xor.b32  	%r961, %r961, %r649;
	ld.global.u32 	%r650, [%rd6+212];
	xor.b32  	%r960, %r960, %r650;
	ld.global.u32 	%r651, [%rd6+216];
	xor.b32  	%r959, %r959, %r651;
$L__BB2_27:
	and.b32  	%r653, %r573, 2048;
	setp.eq.s32 	%p15, %r653, 0;
	@%p15 bra 	$L__BB2_29;
	ld.global.u32 	%r654, [%rd6+220];
	xor.b32  	%r963, %r963, %r654;
	ld.global.u32 	%r655, [%rd6+224];
	xor.b32  	%r962, %r962, %r655;
	ld.global.u32 	%r656, [%rd6+228];
	xor.b32  	%r961, %r961, %r656;
	ld.global.u32 	%r657, [%rd6+232];
	xor.b32  	%r960, %r960, %r657;
	ld.global.u32 	%r658, [%rd6+236];
	xor.b32  	%r959, %r959, %r658;
$L__BB2_29:
	and.b32  	%r660, %r573, 4096;
	setp.eq.s32 	%p16, %r660, 0;
	@%p16 bra 	$L__BB2_31;
	ld.global.u32 	%r661, [%rd6+240];
	xor.b32  	%r963, %r963, %r661;
	ld.global.u32 	%r662, [%rd6+244];
	xor.b32  	%r962, %r962, %r662;
	ld.global.u32 	%r663, [%rd6+248];
	xor.b32  	%r961, %r961, %r663;
	ld.global.u32 	%r664, [%rd6+252];
	xor.b32  	%r960, %r960, %r664;
	ld.global.u32 	%r665, [%rd6+256];
	xor.b32  	%r959, %r959, %r665;
$L__BB2_31:
	and.b32  	%r667, %r573, 8192;
	setp.eq.s32 	%p17, %r667, 0;
	@%p17 bra 	$L__BB2_33;
	ld.global.u32 	%r668, [%rd6+260];
	xor.b32  	%r963, %r963, %r668;
	ld.global.u32 	%r669, [%rd6+264];
	xor.b32  	%r962, %r962, %r669;
	ld.global.u32 	%r670, [%rd6+268];
	xor.b32  	%r961, %r961, %r670;
	ld.global.u32 	%r671, [%rd6+272];
	xor.b32  	%r960, %r960, %r671;
	ld.global.u32 	%r672, [%rd6+276];
	xor.b32  	%r959, %r959, %r672;
$L__BB2_33:
	and.b32  	%r674, %r573, 16384;
	setp.eq.s32 	%p18, %r674, 0;
	@%p18 bra 	$L__BB2_35;
	ld.global.u32 	%r675, [%rd6+280];
	xor.b32  	%r963, %r963, %r675;
	ld.global.u32 	%r676, [%rd6+284];
	xor.b32  	%r962, %r962, %r676;
	ld.global.u32 	%r677, [%rd6+288];
	xor.b32  	%r961, %r961, %r677;
	ld.global.u32 	%r678, [%rd6+292];
	xor.b32  	%r960, %r960, %r678;
	ld.global.u32 	%r679, [%rd6+296];
	xor.b32  	%r959, %r959, %r679;
$L__BB2_35:
	and.b32  	%r681, %r573, 32768;
	setp.eq.s32 	%p19, %r681, 0;
	@%p19 bra 	$L__BB2_37;
	ld.global.u32 	%r682, [%rd6+300];
	xor.b32  	%r963, %r963, %r682;
	ld.global.u32 	%r683, [%rd6+304];
	xor.b32  	%r962, %r962, %r683;
	ld.global.u32 	%r684, [%rd6+308];
	xor.b32  	%r961, %r961, %r684;
	ld.global.u32 	%r685, [%rd6+312];
	xor.b32  	%r960, %r960, %r685;
	ld.global.u32 	%r686, [%rd6+316];
	xor.b32  	%r959, %r959, %r686;
$L__BB2_37:
	add.s32 	%r958, %r958, 16;
	setp.ne.s32 	%p20, %r958, 32;
	@%p20 bra 	$L__BB2_5;
	mad.lo.s32 	%r687, %r952, -31, %r22;
	add.s32 	%r952, %r687, 1;
	setp.ne.s32 	%p21, %r952, 5;
	@%p21 bra 	$L__BB2_4;
	st.local.u32 	[%rd1+4], %r963;
	st.local.v2.u32 	[%rd1+8], {%r962, %r961};
	st.local.v2.u32 	[%rd1+16], {%r960, %r959};
	setp.eq.s64 	%p22, %rd4, 1;
	@%p22 bra 	$L__BB2_114;
	mov.b32 	%r959, 0;
	mov.u32 	%r960, %r959;
	mov.u32 	%r961, %r959;
	mov.u32 	%r962, %r959;
	mov.u32 	%r963, %r959;
	mov.u32 	%r1044, %r959;
$L__BB2_41:
	mul.wide.u32 	%rd20, %r1044, 4;
	add.s64 	%rd21, %rd1, %rd20;
	ld.local.u32 	%r197, [%rd21+4];
	shl.b32 	%r198, %r1044, 5;
	mov.b32 	%r1050, 0;
$L__BB2_42:
	.pragma "nounroll";
	shr.u32 	%r690, %r197, %r1050;
	and.b32  	%r691, %r690, 1;
	setp.eq.b32 	%p23, %r691, 1;
	not.pred 	%p24, %p23;
	add.s32 	%r692, %r198, %r1050;
	mul.lo.s32 	%r693, %r692, 5;
	mul.wide.u32 	%rd22, %r693, 4;
	add.s64 	%rd7, %rd5, %rd22;
	@%p24 bra 	$L__BB2_44;
	ld.global.u32 	%r694, [%rd7];
	xor.b32  	%r963, %r963, %r694;
	ld.global.u32 	%r695, [%rd7+4];
	xor.b32  	%r962, %r962, %r695;
	ld.global.u32 	%r696, [%rd7+8];
	xor.b32  	%r961, %r961, %r696;
	ld.global.u32 	%r697, [%rd7+12];
	xor.b32  	%r960, %r960, %r697;
	ld.global.u32 	%r698, [%rd7+16];
	xor.b32  	%r959, %r959, %r698;
$L__BB2_44:
	and.b32  	%r700, %r690, 2;
	setp.eq.s32 	%p25, %r700, 0;
	@%p25 bra 	$L__BB2_46;
	ld.global.u32 	%r701, [%rd7+20];
	xor.b32  	%r963, %r963, %r701;
	ld.global.u32 	%r702, [%rd7+24];
	xor.b32  	%r962, %r962, %r702;
	ld.global.u32 	%r703, [%rd7+28];
	xor.b32  	%r961, %r961, %r703;
	ld.global.u32 	%r704, [%rd7+32];
	xor.b32  	%r960, %r960, %r704;
	ld.global.u32 	%r705, [%rd7+36];
	xor.b32  	%r959, %r959, %r705;
$L__BB2_46:
	and.b32  	%r707, %r690, 4;
	setp.eq.s32 	%p26, %r707, 0;
	@%p26 bra 	$L__BB2_48;
	ld.global.u32 	%r708, [%rd7+40];
	xor.b32  	%r963, %r963, %r708;
	ld.global.u32 	%r709, [%rd7+44];
	xor.b32  	%r962, %r962, %r709;
	ld.global.u32 	%r710, [%rd7+48];
	xor.b32  	%r961, %r961, %r710;
	ld.global.u32 	%r711, [%rd7+52];
	xor.b32  	%r960, %r960, %r711;
	ld.global.u32 	%r712, [%rd7+56];
	xor.b32  	%r959, %r959, %r712;
$L__BB2_48:
	and.b32  	%r714, %r690, 8;
	setp.eq.s32 	%p27, %r714, 0;
	@%p27 bra 	$L__BB2_50;
	ld.global.u32 	%r715, [%rd7+60];
	xor.b32  	%r963, %r963, %r715;
	ld.global.u32 	%r716, [%rd7+64];
	xor.b32  	%r962, %r962, %r716;
	ld.global.u32 	%r717, [%rd7+68];
	xor.b32  	%r961, %r961, %r717;
	ld.global.u32 	%r718, [%rd7+72];
	xor.b32  	%r960, %r960, %r718;
	ld.global.u32 	%r719, [%rd7+76];
	xor.b32  	%r959, %r959, %r719;
$L__BB2_50:
	and.b32  	%r721, %r690, 16;
	setp.eq.s32 	%p28, %r721, 0;
	@%p28 bra 	$L__BB2_52;
	ld.global.u32 	%r722, [%rd7+80];
	xor.b32  	%r963, %r963, %r722;
	ld.global.u32 	%r723, [%rd7+84];
	xor.b32  	%r962, %r962, %r723;
	ld.global.u32 	%r724, [%rd7+88];
	xor.b32  	%r961, %r961, %r724;
	ld.global.u32 	%r725, [%rd7+92];
	xor.b32  	%r960, %r960, %r725;
	ld.global.u32 	%r726, [%rd7+96];
	xor.b32  	%r959, %r959, %r726;
$L__BB2_52:
	and.b32  	%r728, %r690, 32;
	setp.eq.s32 	%p29, %r728, 0;
	@%p29 bra 	$L__BB2_54;
	ld.global.u32 	%r729, [%rd7+100];
	xor.b32  	%r963, %r963, %r729;
	ld.global.u32 	%r730, [%rd7+104];
	xor.b32  	%r962, %r962, %r730;
	ld.global.u32 	%r731, [%rd7+108];
	xor.b32  	%r961, %r961, %r731;
	ld.global.u32 	%r732, [%rd7+112];
	xor.b32  	%r960, %r960, %r732;
	ld.global.u32 	%r733, [%rd7+116];
	xor.b32  	%r959, %r959, %r733;
$L__BB2_54:
	and.b32  	%r735, %r690, 64;
	setp.eq.s32 	%p30, %r735, 0;
	@%p30 bra 	$L__BB2_56;
	ld.global.u32 	%r736, [%rd7+120];
	xor.b32  	%r963, %r963, %r736;
	ld.global.u32 	%r737, [%rd7+124];
	xor.b32  	%r962, %r962, %r737;
	ld.global.u32 	%r738, [%rd7+128];
	xor.b32  	%r961, %r961, %r738;
	ld.global.u32 	%r739, [%rd7+132];
	xor.b32  	%r960, %r960, %r739;
	ld.global.u32 	%r740, [%rd7+136];
	xor.b32  	%r959, %r959, %r740;
$L__BB2_56:
	and.b32  	%r742, %r690, 128;
	setp.eq.s32 	%p31, %r742, 0;
	@%p31 bra 	$L__BB2_58;
	ld.global.u32 	%r743, [%rd7+140];
	xor.b32  	%r963, %r963, %r743;
	ld.global.u32 	%r744, [%rd7+144];
	xor.b32  	%r962, %r962, %r744;
	ld.global.u32 	%r745, [%rd7+148];
	xor.b32  	%r961, %r961, %r745;
	ld.global.u32 	%r746, [%rd7+152];
	xor.b32  	%r960, %r960, %r746;
	ld.global.u32 	%r747, [%rd7+156];
	xor.b32  	%r959, %r959, %r747;
$L__BB2_58:
	and.b32  	%r749, %r690, 256;
	setp.eq.s32 	%p32, %r749, 0;
	@%p32 bra 	$L__BB2_60;
	ld.global.u32 	%r750, [%rd7+160];
	xor.b32  	%r963, %r963, %r750;
	ld.global.u32 	%r751, [%rd7+164];
	xor.b32  	%r962, %r962, %r751;
	ld.global.u32 	%r752, [%rd7+168];
	xor.b32  	%r961, %r961, %r752;
	ld.global.u32 	%r753, [%rd7+172];
	xor.b32  	%r960, %r960, %r753;
	ld.global.u32 	%r754, [%rd7+176];
	xor.b32  	%r959, %r959, %r754;
$L__BB2_60:
	and.b32  	%r756, %r690, 512;
	setp.eq.s32 	%p33, %r756, 0;
	@%p33 bra 	$L__BB2_62;
	ld.global.u32 	%r757, [%rd7+180];
	xor.b32  	%r963, %r963, %r757;
	ld.global.u32 	%r758, [%rd7+184];
	xor.b32  	%r962, %r962, %r758;
	ld.global.u32 	%r759, [%rd7+188];
	xor.b32  	%r961, %r961, %r759;
	ld.global.u32 	%r760, [%rd7+192];
	xor.b32  	%r960, %r960, %r760;
	ld.global.u32 	%r761, [%rd7+196];
	xor.b32  	%r959, %r959, %r761;
$L__BB2_62:
	and.b32  	%r763, %r690, 1024;
	setp.eq.s32 	%p34, %r763, 0;
	@%p34 bra 	$L__BB2_64;
	ld.global.u32 	%r764, [%rd7+200];
	xor.b32  	%r963, %r963, %r764;
	ld.global.u32 	%r765, [%rd7+204];
	xor.b32  	%r962, %r962, %r765;
	ld.global.u32 	%r766, [%rd7+208];
	xor.b32  	%r961, %r961, %r766;
	ld.global.u32 	%r767, [%rd7+212];
	xor.b32  	%r960, %r960, %r767;
	ld.global.u32 	%r768, [%rd7+216];
	xor.b32  	%r959, %r959, %r768;
$L__BB2_64:
	and.b32  	%r770, %r690, 2048;
	setp.eq.s32 	%p35, %r770, 0;
	@%p35 bra 	$L__BB2_66;
	ld.global.u32 	%r771, [%rd7+220];
	xor.b32  	%r963, %r963, %r771;
	ld.global.u32 	%r772, [%rd7+224];
	xor.b32  	%r962, %r962, %r772;
	ld.global.u32 	%r773, [%rd7+228];
	xor.b32  	%r961, %r961, %r773;
	ld.global.u32 	%r774, [%rd7+232];
	xor.b32  	%r960, %r960, %r774;
	ld.global.u32 	%r775, [%rd7+236];
	xor.b32  	%r959, %r959, %r775;
$L__BB2_66:
	and.b32  	%r777, %r690, 4096;
	setp.eq.s32 	%p36, %r777, 0;
	@%p36 bra 	$L__BB2_68;
	ld.global.u32 	%r778, [%rd7+240];
	xor.b32  	%r963, %r963, %r778;
	ld.global.u32 	%r779, [%rd7+244];
	xor.b32  	%r962, %r962, %r779;
	ld.global.u32 	%r780, [%rd7+248];
	xor.b32  	%r961, %r961, %r780;
	ld.global.u32 	%r781, [%rd7+252];
	xor.b32  	%r960, %r960, %r781;
	ld.global.u32 	%r782, [%rd7+256];
	xor.b32  	%r959, %r959, %r782;
$L__BB2_68:
	and.b32  	%r784, %r690, 8192;
	setp.eq.s32 	%p37, %r784, 0;
	@%p37 bra 	$L__BB2_70;
	ld.global.u32 	%r785, [%rd7+260];
	xor.b32  	%r963, %r963, %r785;
	ld.global.u32 	%r786, [%rd7+264];
	xor.b32  	%r962, %r962, %r786;
	ld.global.u32 	%r787, [%rd7+268];
	xor.b32  	%r961, %r961, %r787;
	ld.global.u32 	%r788, [%rd7+272];
	xor.b32  	%r960, %r960, %r788;
	ld.global.u32 	%r789, [%rd7+276];
	xor.b32  	%r959, %r959, %r789;
$L__BB2_70:
	and.b32  	%r791, %r690, 16384;
	setp.eq.s32 	%p38, %r791, 0;
	@%p38 bra 	$L__BB2_72;
	ld.global.u32 	%r792, [%rd7+280];
	xor.b32  	%r963, %r963, %r792;
	ld.global.u32 	%r793, [%rd7+284];
	xor.b32  	%r962, %r962, %r793;
	ld.global.u32 	%r794, [%rd7+288];
	xor.b32  	%r961, %r961, %r794;
	ld.global.u32 	%r795, [%rd7+292];
	xor.b32  	%r960, %r960, %r795;
	ld.global.u32 	%r796, [%rd7+296];
	xor.b32  	%r959, %r959, %r796;
$L__BB2_72:
	and.b32  	%r798, %r690, 32768;
	setp.eq.s32 	%p39, %r798, 0;
	@%p39 bra 	$L__BB2_74;
	ld.global.u32 	%r799, [%rd7+300];
	xor.b32  	%r963, %r963, %r799;
	ld.global.u32 	%r800, [%rd7+304];
	xor.b32  	%r962, %r962, %r800;
	ld.global.u32 	%r801, [%rd7+308];
	xor.b32  	%r961, %r961, %r801;
	ld.global.u32 	%r802, [%rd7+312];
	xor.b32  	%r960, %r960, %r802;
	ld.global.u32 	%r803, [%rd7+316];
	xor.b32  	%r959, %r959, %r803;
$L__BB2_74:
	add.s32 	%r1050, %r1050, 16;
	setp.ne.s32 	%p40, %r1050, 32;
	@%p40 bra 	$L__BB2_42;
	mad.lo.s32 	%r804, %r1044, -31, %r198;
	add.s32 	%r1044, %r804, 1;
	setp.ne.s32 	%p41, %r1044, 5;
	@%p41 bra 	$L__BB2_41;
	st.local.u32 	[%rd1+4], %r963;
	st.local.v2.u32 	[%rd1+8], {%r962, %r961};
	st.local.v2.u32 	[%rd1+16], {%r960, %r959};
	setp.ne.s64 	%p42, %rd4, 3;
	@%p42 bra 	$L__BB2_114;
	mov.b32 	%r959, 0;
	mov.u32 	%r960, %r959;
	mov.u32 	%r961, %r959;
	mov.u32 	%r962, %r959;
	mov.u32 	%r963, %r959;
	mov.u32 	%r1136, %r959;
$L__BB2_78:
	mul.wide.u32 	%rd23, %r1136, 4;
	add.s64 	%rd24, %rd1, %rd23;
	ld.local.u32 	%r373, [%rd24+4];
	shl.b32 	%r374, %r1136, 5;
	mov.b32 	%r1142, 0;
$L__BB2_79:
	.pragma "nounroll";
	shr.u32 	%r807, %r373, %r1142;
	and.b32  	%r808, %r807, 1;
	setp.eq.b32 	%p43, %r808, 1;
	not.pred 	%p44, %p43;
	add.s32 	%r809, %r374, %r1142;
	mul.lo.s32 	%r810, %r809, 5;
	mul.wide.u32 	%rd25, %r810, 4;
	add.s64 	%rd8, %rd5, %rd25;
	@%p44 bra 	$L__BB2_81;
	ld.global.u32 	%r811, [%rd8];
	xor.b32  	%r963, %r963, %r811;
	ld.global.u32 	%r812, [%rd8+4];
	xor.b32  	%r962, %r962, %r812;
	ld.global.u32 	%r813, [%rd8+8];
	xor.b32  	%r961, %r961, %r813;
	ld.global.u32 	%r814, [%rd8+12];
	xor.b32  	%r960, %r960, %r814;
	ld.global.u32 	%r815, [%rd8+16];
	xor.b32  	%r959, %r959, %r815;
$L__BB2_81:
	and.b32  	%r817, %r807, 2;
	setp.eq.s32 	%p45, %r817, 0;
	@%p45 bra 	$L__BB2_83;
	ld.global.u32 	%r818, [%rd8+20];
	xor.b32  	%r963, %r963, %r818;
	ld.global.u32 	%r819, [%rd8+24];
	xor.b32  	%r962, %r962, %r819;
	ld.global.u32 	%r820, [%rd8+28];
	xor.b32  	%r961, %r961, %r820;
	ld.global.u32 	%r821, [%rd8+32];
	xor.b32  	%r960, %r960, %r821;
	ld.global.u32 	%r822, [%rd8+36];
	xor.b32  	%r959, %r959, %r822;
$L__BB2_83:
	and.b32  	%r824, %r807, 4;
	setp.eq.s32 	%p46, %r824, 0;
	@%p46 bra 	$L__BB2_85;
	ld.global.u32 	%r825, [%rd8+40];
	xor.b32  	%r963, %r963, %r825;
	ld.global.u32 	%r826, [%rd8+44];
	xor.b32  	%r962, %r962, %r826;
	ld.global.u32 	%r827, [%rd8+48];
	xor.b32  	%r961, %r961, %r827;
	ld.global.u32 	%r828, [%rd8+52];
	xor.b32  	%r960, %r960, %r828;
	ld.global.u32 	%r829, [%rd8+56];
	xor.b32  	%r959, %r959, %r829;
$L__BB2_85:
	and.b32  	%r831, %r807, 8;
	setp.eq.s32 	%p47, %r831, 0;
	@%p47 bra 	$L__BB2_87;
	ld.global.u32 	%r832, [%rd8+60];
	xor.b32  	%r963, %r963, %r832;
	ld.global.u32 	%r833, [%rd8+64];
	xor.b32  	%r962, %r962, %r833;
	ld.global.u32 	%r834, [%rd8+68];
	xor.b32  	%r961, %r961, %r834;
	ld.global.u32 	%r835, [%rd8+72];
	xor.b32  	%r960, %r960, %r835;
	ld.global.u32 	%r836, [%rd8+76];
	xor.b32  	%r959, %r959, %r836;
$L__BB2_87:
	and.b32  	%r838, %r807, 16;
	setp.eq.s32 	%p48, %r838, 0;
	@%p48 bra 	$L__BB2_89;
	ld.global.u32 	%r839, [%rd8+80];
	xor.b32  	%r963, %r963, %r839;
	ld.global.u32 	%r840, [%rd8+84];
	xor.b32  	%r962, %r962, %r840;
	ld.global.u32 	%r841, [%rd8+88];
	xor.b32  	%r961, %r961, %r841;
	ld.global.u32 	%r842, [%rd8+92];
	xor.b32  	%r960, %r960, %r842;
	ld.global.u32 	%r843, [%rd8+96];
	xor.b32  	%r959, %r959, %r843;
$L__BB2_89:
	and.b32  	%r845, %r807, 32;
	setp.eq.s32 	%p49, %r845, 0;
	@%p49 bra 	$L__BB2_91;
	ld.global.u32 	%r846, [%rd8+100];
	xor.b32  	%r963, %r963, %r846;
	ld.global.u32 	%r847, [%rd8+104];
	xor.b32  	%r962, %r962, %r847;
	ld.global.u32 	%r848, [%rd8+108];
	xor.b32  	%r961, %r961, %r848;
	ld.global.u32 	%r849, [%rd8+112];
	xor.b32  	%r960, %r960, %r849;
	ld.global.u32 	%r850, [%rd8+116];
	xor.b32  	%r959, %r959, %r850;
$L__BB2_91:
	and.b32  	%r852, %r807, 64;
	setp.eq.s32 	%p50, %r852, 0;
	@%p50 bra 	$L__BB2_93;
	ld.global.u32 	%r853, [%rd8+120];
	xor.b32  	%r963, %r963, %r853;
	ld.global.u32 	%r854, [%rd8+124];
	xor.b32  	%r962, %r962, %r854;
	ld.global.u32 	%r855, [%rd8+128];
	xor.b32  	%r961, %r961, %r855;
	ld.global.u32 	%r856, [%rd8+132];
	xor.b32  	%r960, %r960, %r856;
	ld.global.u32 	%r857, [%rd8+136];
	xor.b32  	%r959, %r959, %r857;
$L__BB2_93:
	and.b32  	%r859, %r807, 128;
	setp.eq.s32 	%p51, %r859, 0;
	@%p51 bra 	$L__BB2_95;
	ld.global.u32 	%r860, [%rd8+140];
	xor.b32  	%r963, %r963, %r860;
	ld.global.u32 	%r861, [%rd8+144];
	xor.b32  	%r962, %r962, %r861;
	ld.global.u32 	%r862, [%rd8+148];
	xor.b32  	%r961, %r961, %r862;
	ld.global.u32 	%r863, [%rd8+152];
	xor.b32  	%r960, %r960, %r863;
	ld.global.u32 	%r864, [%rd8+156];
	xor.b32  	%r959, %r959, %r864;
$L__BB2_95:
	and.b32  	%r866, %r807, 256;
	setp.eq.s32 	%p52, %r866, 0;
	@%p52 bra 	$L__BB2_97;
	ld.global.u32 	%r867, [%rd8+160];
	xor.b32  	%r963, %r963, %r867;
	ld.global.u32 	%r868, [%rd8+164];
	xor.b32  	%r962, %r962, %r868;
	ld.global.u32 	%r869, [%rd8+168];
	xor.b32  	%r961, %r961, %r869;
	ld.global.u32 	%r870, [%rd8+172];
	xor.b32  	%r960, %r960, %r870;
	ld.global.u32 	%r871, [%rd8+176];
	xor.b32  	%r959, %r959, %r871;
$L__BB2_97:
	and.b32  	%r873, %r807, 512;
	setp.eq.s32 	%p53, %r873, 0;
	@%p53 bra 	$L__BB2_99;
	ld.global.u32 	%r874, [%rd8+180];
	xor.b32  	%r963, %r963, %r874;
	ld.global.u32 	%r875, [%rd8+184];
	xor.b32  	%r962, %r962, %r875;
	ld.global.u32 	%r876, [%rd8+188];
	xor.b32  	%r961, %r961, %r876;
	ld.global.u32 	%r877, [%rd8+192];
	xor.b32  	%r960, %r960, %r877;
	ld.global.u32 	%r878, [%rd8+196];
	xor.b32  	%r959, %r959, %r878;
$L__BB2_99:
	and.b32  	%r880, %r807, 1024;
	setp.eq.s32 	%p54, %r880, 0;
	@%p54 bra 	$L__BB2_101;
	ld.global.u32 	%r881, [%rd8+200];
	xor.b32  	%r963, %r963, %r881;
	ld.global.u32 	%r882, [%rd8+204];
	xor.b32  	%r962, %r962, %r882;
	ld.global.u32 	%r883, [%rd8+208];
	xor.b32  	%r961, %r961, %r883;
	ld.global.u32 	%r884, [%rd8+212];
	xor.b32  	%r960, %r960, %r884;
	ld.global.u32 	%r885, [%rd8+216];
	xor.b32  	%r959, %r959, %r885;
$L__BB2_101:
	and.b32  	%r887, %r807, 2048;
	setp.eq.s32 	%p55, %r887, 0;
	@%p55 bra 	$L__BB2_103;
	ld.global.u32 	%r888, [%rd8+220];
	xor.b32  	%r963, %r963, %r888;
	ld.global.u32 	%r889, [%rd8+224];
	xor.b32  	%r962, %r962, %r889;
	ld.global.u32 	%r890, [%rd8+228];
	xor.b32  	%r961, %r961, %r890;
	ld.global.u32 	%r891, [%rd8+232];
	xor.b32  	%r960, %r960, %r891;
	ld.global.u32 	%r892, [%rd8+236];
	xor.b32  	%r959, %r959, %r892;
$L__BB2_103:
	and.b32  	%r894, %r807, 4096;
	setp.eq.s32 	%p56, %r894, 0;
	@%p56 bra 	$L__BB2_105;
	ld.global.u32 	%r895, [%rd8+240];
	xor.b32  	%r963, %r963, %r895;
	ld.global.u32 	%r896, [%rd8+244];
	xor.b32  	%r962, %r962, %r896;
	ld.global.u32 	%r897, [%rd8+248];
	xor.b32  	%r961, %r961, %r897;
	ld.global.u32 	%r898, [%rd8+252];
	xor.b32  	%r960, %r960, %r898;
	ld.global.u32 	%r899, [%rd8+256];
	xor.b32  	%r959, %r959, %r899;
$L__BB2_105:
	and.b32  	%r901, %r807, 8192;
	setp.eq.s32 	%p57, %r901, 0;
	@%p57 bra 	$L__BB2_107;
	ld.global.u32 	%r902, [%rd8+260];
	xor.b32  	%r963, %r963, %r902;
	ld.global.u32 	%r903, [%rd8+264];
	xor.b32  	%r962, %r962, %r903;
	ld.global.u32 	%r904, [%rd8+268];
	xor.b32  	%r961, %r961, %r904;
	ld.global.u32 	%r905, [%rd8+272];
	xor.b32  	%r960, %r960, %r905;
	ld.global.u32 	%r906, [%rd8+276];
	xor.b32  	%r959, %r959, %r906;
$L__BB2_107:
	and.b32  	%r908, %r807, 16384;
	setp.eq.s32 	%p58, %r908, 0;
	@%p58 bra 	$L__BB2_109;
	ld.global.u32 	%r909, [%rd8+280];
	xor.b32  	%r963, %r963, %r909;
	ld.global.u32 	%r910, [%rd8+284];
	xor.b32  	%r962, %r962, %r910;
	ld.global.u32 	%r911, [%rd8+288];
	xor.b32  	%r961, %r961, %r911;
	ld.global.u32 	%r912, [%rd8+292];
	xor.b32  	%r960, %r960, %r912;
	ld.global.u32 	%r913, [%rd8+296];
	xor.b32  	%r959, %r959, %r913;
$L__BB2_109:
	and.b32  	%r915, %r807, 32768;
	setp.eq.s32 	%p59, %r915, 0;
	@%p59 bra 	$L__BB2_111;
	ld.global.u32 	%r916, [%rd8+300];
	xor.b32  	%r963, %r963, %r916;
	ld.global.u32 	%r917, [%rd8+304];
	xor.b32  	%r962, %r962, %r917;
	ld.global.u32 	%r918, [%rd8+308];
	xor.b32  	%r961, %r961, %r918;
	ld.global.u32 	%r919, [%rd8+312];
	xor.b32  	%r960, %r960, %r919;
	ld.global.u32 	%r920, [%rd8+316];
	xor.b32  	%r959, %r959, %r920;
$L__BB2_111:
	add.s32 	%r1142, %r1142, 16;
	setp.ne.s32 	%p60, %r1142, 32;
	@%p60 bra 	$L__BB2_79;
	mad.lo.s32 	%r921, %r1136, -31, %r374;
	add.s32 	%r1136, %r921, 1;
	setp.ne.s32 	%p61, %r1136, 5;
	@%p61 bra 	$L__BB2_78;
	st.local.u32 	[%rd1+4], %r963;
	st.local.v2.u32 	[%rd1+8], {%r962, %r961};
	st.local.v2.u32 	[%rd1+16], {%r960, %r959};
$L__BB2_114:
	shr.u64 	%rd35, %rd3, 2;
	add.s32 	%r946, %r946, 1;
	setp.gt.u64 	%p62, %rd3, 3;
	@%p62 bra 	$L__BB2_2;
$L__BB2_115:
	ld.param.u64 	%rd33, [_Z17randomArrayKernelPiiiy_param_0];
	mov.b32 	%r922, 0;
	st.local.v2.u32 	[%rd1+24], {%r922, %r922};
	st.local.u32 	[%rd1+32], %r922;
	mov.b64 	%rd26, 0;
	st.local.u64 	[%rd1+40], %rd26;
	shr.u32 	%r923, %r963, 2;
	xor.b32  	%r924, %r923, %r963;
	st.local.v2.u32 	[%rd1+8], {%r961, %r960};
	shl.b32 	%r925, %r959, 4;
	shl.b32 	%r926, %r924, 1;
	xor.b32  	%r927, %r926, %r925;
	xor.b32  	%r928, %r927, %r924;
	xor.b32  	%r929, %r928, %r959;
	st.local.v2.u32 	[%rd1+16], {%r959, %r929};
	add.s32 	%r930, %r3, 362437;
	st.local.v2.u32 	[%rd1], {%r930, %r962};
	add.s32 	%r931, %r929, %r930;
	cvt.rn.f32.u32 	%f1, %r931;
	fma.rn.f32 	%f2, %f1, 0f2F800000, 0f2F000000;
	cvt.f64.f32 	%fd1, %f2;
	setp.geu.f64 	%p63, %fd1, 0d3FE199999999999A;
	selp.u32 	%r932, 1, 0, %p63;
	cvta.to.global.u64 	%rd10, %rd33;
	shl.b64 	%rd27, %rd2, 2;
	add.s64 	%rd11, %rd10, %rd27;
	st.global.u32 	[%rd11], %r932;
	setp.ne.s32 	%p64, %r1, 0;
	add.s32 	%r933, %r555, -1;
	setp.ne.s32 	%p65, %r1, %r933;
	and.pred  	%p66, %p64, %p65;
	@%p66 bra 	$L__BB2_118;
	ld.param.u32 	%r939, [_Z17randomArrayKernelPiiiy_param_1];
	setp.ne.s32 	%p67, %r2, 0;
	add.s32 	%r934, %r939, -1;
	setp.ne.s32 	%p68, %r2, %r934;
	and.pred  	%p69, %p67, %p68;
	@%p69 bra 	$L__BB2_118;
	cvt.u32.u64 	%r935, %rd2;
	mov.b32 	%r936, 0;
	st.global.u32 	[%rd11], %r936;
	st.global.u32 	[%rd11+4], %r936;
	st.global.u32 	[%rd11+-4], %r936;
	mul.wide.s32 	%rd28, %r555, 4;
	add.s64 	%rd29, %rd11, %rd28;
	st.global.u32 	[%rd29], %r936;
	sub.s32 	%r937, %r935, %r555;
	mul.wide.s32 	%rd30, %r937, 4;
	add.s64 	%rd31, %rd10, %rd30;
	st.global.u32 	[%rd31], %r936;
$L__BB2_118:
	or.b32  	%r938, %r1, %r2;
	setp.ne.s32 	%p70, %r938, 0;
	@%p70 bra 	$L__BB2_120;
	ld.param.u32 	%r940, [_Z17randomArrayKernelPiiiy_param_1];
	ld.param.u64 	%rd34, [_Z17randomArrayKernelPiiiy_param_0];
	{ // callseq 4, 0
	.param .b64 param0;
	st.param.b64 	[param0], %rd34;
	.param .b32 param1;
	st.param.b32 	[param1], %r940;
	.param .b32 param2;
	st.param.b32 	[param2], %r555;
	.param .b32 param3;
	st.param.b32 	[param3], %r1;
	.param .b32 param4;
	st.param.b32 	[param4], %r2;
	.param .b64 param5;
	st.param.b64 	[param5], %rd14;
	call.uni 
	_Z3dfsPiiiiiP17curandStateXORWOW, 
	(
	param0, 
	param1, 
	param2, 
	param3, 
	param4, 
	param5
	);
	} // callseq 4
$L__BB2_120:
	ret;

}
	// .globl	_Z21update_q_table_kernelPffiiiiifff
.visible .entry _Z21update_q_table_kernelPffiiiiifff(
	.param .u64 .ptr .align 1 _Z21update_q_table_kernelPffiiiiifff_param_0,
	.param .f32 _Z21update_q_table_kernelPffiiiiifff_param_1,
	.param .u32 _Z21update_q_table_kernelPffiiiiifff_param_2,
	.param .u32 _Z21update_q_table_kernelPffiiiiifff_param_3,
	.param .u32 _Z21update_q_table_kernelPffiiiiifff_param_4,
	.param .u32 _Z21update_q_table_kernelPffiiiiifff_param_5,
	.param .u32 _Z21update_q_table_kernelPffiiiiifff_param_6,
	.param .f32 _Z21update_q_table_kernelPffiiiiifff_param_7,
	.param .f32 _Z21update_q_table_kernelPffiiiiifff_param_8,
	.param .f32 _Z21update_q_table_kernelPffiiiiifff_param_9
)
{
	.reg .b32 	%f<9>;
	.reg .b64 	%rd<3>;

	ld.param.u64 	%rd1, [_Z21update_q_table_kernelPffiiiiifff_param_0];
	ld.param.f32 	%f1, [_Z21update_q_table_kernelPffiiiiifff_param_1];
	ld.param.f32 	%f2, [_Z21update_q_table_kernelPffiiiiifff_param_7];
	ld.param.f32 	%f3, [_Z21update_q_table_kernelPffiiiiifff_param_8];
	ld.param.f32 	%f4, [_Z21update_q_table_kernelPffiiiiifff_param_9];
	cvta.to.global.u64 	%rd2, %rd1;
	ld.global.f32 	%f5, [%rd2];
	fma.rn.f32 	%f6, %f1, %f4, %f2;
	sub.f32 	%f7, %f6, %f5;
	fma.rn.f32 	%f8, %f3, %f7, %f5;
	st.global.f32 	[%rd2], %f8;
	ret;

}
	// .globl	_Z20randomizeZerosKernelPiify
.visible .entry _Z20randomizeZerosKernelPiify(
	.param .u64 .ptr .align 1 _Z20randomizeZerosKernelPiify_param_0,
	.param .u32 _Z20randomizeZerosKernelPiify_param_1,
	.param .f32 _Z20randomizeZerosKernelPiify_param_2,
	.param .u64 _Z20randomizeZerosKernelPiify_param_3
)
{
	.local .align 8 .b8 	__local_depot4[48];
	.reg .b64 	%SP;
	.reg .b64 	%SPL;
	.reg .pred 	%p<65>;
	.reg .b32 	%r<1206>;
	.reg .b32 	%f<4>;
	.reg .b64 	%rd<28>;

	mov.u64 	%SPL, __local_depot4;
	ld.param.u64 	%rd11, [_Z20randomizeZerosKernelPiify_param_0];
	ld.param.u32 	%r540, [_Z20randomizeZerosKernelPiify_param_1];
	ld.param.f32 	%f1, [_Z20randomizeZerosKernelPiify_param_2];
	ld.param.u64 	%rd12, [_Z20randomizeZerosKernelPiify_param_3];
	add.u64 	%rd1, %SPL, 0;
	mov.u32 	%r541, %ctaid.x;
	mov.u32 	%r542, %ntid.x;
	mov.u32 	%r543, %tid.x;
	mad.lo.s32 	%r544, %r541, %r542, %r543;
	mov.u32 	%r545, %ctaid.y;
	mov.u32 	%r546, %ntid.y;
	mov.u32 	%r547, %tid.y;
	mad.lo.s32 	%r548, %r545, %r546, %r547;
	mad.lo.s32 	%r549, %r540, %r548, %r544;
	cvt.s64.s32 	%rd2, %r549;
	cvt.u32.u64 	%r550, %rd12;
	xor.b32  	%r551, %r550, -1429050551;
	mul.lo.s32 	%r552, %r551, 1099087573;
	{ .reg .b32 tmp; mov.b64 {tmp, %r553}, %rd12; }
	xor.b32  	%r554, %r553, -136515619;
	mul.lo.s32 	%r555, %r554, -1703105765;
	add.s32 	%r556, %r552, %r555;
	add.s32 	%r1, %r556, 6615241;
	add.s32 	%r942, %r552, 123456789;
	st.local.v2.u32 	[%rd1], {%r1, %r942};
	xor.b32  	%r557, %r552, 362436069;
	add.s32 	%r558, %r555, 521288629;
	st.local.v2.u32 	[%rd1+8], {%r557, %r558};
	xor.b32  	%r559, %r555, 88675123;
	add.s32 	%r938, %r552, 5783321;
	st.local.v2.u32 	[%rd1+16], {%r559, %r938};
	setp.eq.s32 	%p1, %r549, 0;
	@%p1 bra 	$L__BB4_115;
	mov.b32 	%r925, 0;
	mov.u64 	%rd27, %rd2;
$L__BB4_2:
	mov.u64 	%rd3, %rd27;
	and.b64  	%rd4, %rd3, 3;
	setp.eq.s64 	%p2, %rd4, 0;
	@%p2 bra 	$L__BB4_114;
	mul.wide.u32 	%rd14, %r925, 3200;
	mov.u64 	%rd15, precalc_xorwow_matrix;
	add.s64 	%rd5, %rd15, %rd14;
	mov.b32 	%r938, 0;
	mov.u32 	%r939, %r938;
	mov.u32 	%r940, %r938;
	mov.u32 	%r941, %r938;
	mov.u32 	%r942, %r938;
	mov.u32 	%r931, %r938;
$L__BB4_4:
	mul.wide.u32 	%rd16, %r931, 4;
	add.s64 	%rd17, %rd1, %rd16;
	ld.local.u32 	%r13, [%rd17+4];
	shl.b32 	%r14, %r931, 5;
	mov.b32 	%r937, 0;
$L__BB4_5:
	.pragma "nounroll";
	shr.u32 	%r563, %r13, %r937;
	and.b32  	%r564, %r563, 1;
	setp.eq.b32 	%p3, %r564, 1;
	not.pred 	%p4, %p3;
	add.s32 	%r565, %r14, %r937;
	mul.lo.s32 	%r566, %r565, 5;
	mul.wide.u32 	%rd18, %r566, 4;
	add.s64 	%rd6, %rd5, %rd18;
	@%p4 bra 	$L__BB4_7;
	ld.global.u32 	%r567, [%rd6];
	xor.b32  	%r942, %r942, %r567;
	ld.global.u32 	%r568, [%rd6+4];
	xor.b32  	%r941, %r941, %r568;
	ld.global.u32 	%r569, [%rd6+8];
	xor.b32  	%r940, %r940, %r569;
	ld.global.u32 	%r570, [%rd6+12];
	xor.b32  	%r939, %r939, %r570;
	ld.global.u32 	%r571, [%rd6+16];
	xor.b32  	%r938, %r938, %r571;
$L__BB4_7:
	and.b32  	%r573, %r563, 2;
	setp.eq.s32 	%p5, %r573, 0;
	@%p5 bra 	$L__BB4_9;
	ld.global.u32 	%r574, [%rd6+20];
	xor.b32  	%r942, %r942, %r574;
	ld.global.u32 	%r575, [%rd6+24];
	xor.b32  	%r941, %r941, %r575;
	ld.global.u32 	%r576, [%rd6+28];
	xor.b32  	%r940, %r940, %r576;
	ld.global.u32 	%r577, [%rd6+32];
	xor.b32  	%r939, %r939, %r577;
	ld.global.u32 	%r578, [%rd6+36];
	xor.b32  	%r938, %r938, %r578;
$L__BB4_9:
	and.b32  	%r580, %r563, 4;
	setp.eq.s32 	%p6, %r580, 0;
	@%p6 bra 	$L__BB4_11;
	ld.global.u32 	%r581, [%rd6+40];
	xor.b32  	%r942, %r942, %r581;
	ld.global.u32 	%r582, [%rd6+44];
	xor.b32  	%r941, %r941, %r582;
	ld.global.u32 	%r583, [%rd6+48];
	xor.b32  	%r940, %r940, %r583;
	ld.global.u32 	%r584, [%rd6+52];
	xor.b32  	%r939, %r939, %r584;
	ld.global.u32 	%r585, [%rd6+56];
	xor.b32  	%r938, %r938, %r585;
$L__BB4_11:
	and.b32  	%r587, %r563, 8;
	setp.eq.s32 	%p7, %r587, 0;
	@%p7 bra 	$L__BB4_13;
	ld.global.u32 	%r588, [%rd6+60];
	xor.b32  	%r942, %r942, %r588;
	ld.global.u32 	%r589, [%rd6+64];
	xor.b32  	%r941, %r941, %r589;
	ld.global.u32 	%r590, [%rd6+68];
	xor.b32  	%r940, %r940, %r590;
	ld.global.u32 	%r591, [%rd6+72];
	xor.b32  	%r939, %r939, %r591;
	ld.global.u32 	%r592, [%rd6+76];
	xor.b32  	%r938, %r938, %r592;
$L__BB4_13:
	and.b32  	%r594, %r563, 16;
	setp.eq.s32 	%p8, %r594, 0;
	@%p8 bra 	$L__BB4_15;
	ld.global.u32 	%r595, [%rd6+80];
	xor.b32  	%r942, %r942, %r595;
	ld.global.u32 	%r596, [%rd6+84];
	xor.b32  	%r941, %r941, %r596;
	ld.global.u32 	%r597, [%rd6+88];
	xor.b32  	%r940, %r940, %r597;
	ld.global.u32 	%r598, [%rd6+92];
	xor.b32  	%r939, %r939, %r598;
	ld.global.u32 	%r599, [%rd6+96];
	xor.b32  	%r938, %r938, %r599;
$L__BB4_15:
	and.b32  	%r601, %r563, 32;
	setp.eq.s32 	%p9, %r601, 0;
	@%p9 bra 	$L__BB4_17;
	ld.global.u32 	%r602, [%rd6+100];
	xor.b32  	%r942, %r942, %r602;
	ld.global.u32 	%r603, [%rd6+104];
	xor.b32  	%r941, %r941, %r603;
	ld.global.u32 	%r604, [%rd6+108];
	xor.b32  	%r940, %r940, %r604;
	ld.global.u32 	%r605, [%rd6+112];
	xor.b32  	%r939, %r939, %r605;
	ld.global.u32 	%r606, [%rd6+116];
	xor.b32  	%r938, %r938, %r606;
$L__BB4_17:
	and.b32  	%r608, %r563, 64;
	setp.eq.s32 	%p10, %r608, 0;
	@%p10 bra 	$L__BB4_19;
	ld.global.u32 	%r609, [%rd6+120];
	xor.b32  	%r942, %r942, %r609;
	ld.global.u32 	%r610, [%rd6+124];
	xor.b32  	%r941, %r941, %r610;
	ld.global.u32 	%r611, [%rd6+128];
	xor.b32  	%r940, %r940, %r611;
	ld.global.u32 	%r612, [%rd6+132];
	xor.b32  	%r939, %r939, %r612;
	ld.global.u32 	%r613, [%rd6+136];
	xor.b32  	%r938, %r938, %r613;
$L__BB4_19:
	and.b32  	%r615, %r563, 128;
	setp.eq.s32 	%p11, %r615, 0;
	@%p11 bra 	$L__BB4_21;
	ld.global.u32 	%r616, [%rd6+140];
	xor.b32  	%r942, %r942, %r616;
	ld.global.u32 	%r617, [%rd6+144];
	xor.b32  	%r941, %r941, %r617;
	ld.global.u32 	%r618, [%rd6+148];
	xor.b32  	%r940, %r940, %r618;
	ld.global.u32 	%r619, [%rd6+152];
	xor.b32  	%r939, %r939, %r619;
	ld.global.u32 	%r620, [%rd6+156];
	xor.b32  	%r938, %r938, %r620;
$L__BB4_21:
	and.b32  	%r622, %r563, 256;
	setp.eq.s32 	%p12, %r622, 0;
	@%p12 bra 	$L__BB4_23;
	ld.global.u32 	%r623, [%rd6+160];
	xor.b32  	%r942, %r942, %r623;
	ld.global.u32 	%r624, [%rd6+164];
	xor.b32  	%r941, %r941, %r624;
	ld.global.u32 	%r625, [%rd6+168];
	xor.b32  	%r940, %r940, %r625;
	ld.global.u32 	%r626, [%rd6+172];
	xor.b32  	%r939, %r939, %r626;
	ld.global.u32 	%r627, [%rd6+176];
	xor.b32  	%r938, %r938, %r627;
$L__BB4_23:
	and.b32  	%r629, %r563, 512;
	setp.eq.s32 	%p13, %r629, 0;
	@%p13 bra 	$L__BB4_25;
	ld.global.u32 	%r630, [%rd6+180];
	xor.b32  	%r942, %r942, %r630;
	ld.global.u32 	%r631, [%rd6+184];
	xor.b32  	%r941, %r941, %r631;
	ld.global.u32 	%r632, [%rd6+188];
	xor.b32  	%r940, %r940, %r632;
	ld.global.u32 	%r633, [%rd6+192];
	xor.b32  	%r939, %r939, %r633;
	ld.global.u32 	%r634, [%rd6+196];
	xor.b32  	%r938, %r938, %r634;
$L__BB4_25:
	and.b32  	%r636, %r563, 1024;
	setp.eq.s32 	%p14, %r636, 0;
	@%p14 bra 	$L__BB4_27;
	ld.global.u32 	%r637, [%rd6+200];
	xor.b32  	%r942, %r942, %r637;
	ld.global.u32 	%r638, [%rd6+204];
	xor.b32  	%r941, %r941, %r638;
	ld.global.u32 	%r639, [%rd6+208];
	xor.b32  	%r940, %r940, %r639;
	ld.global.u32 	%r640, [%rd6+212];
	xor.b32  	%r939, %r939, %r640;
	ld.global.u32 	%r641, [%rd6+216];
	xor.b32  	%r938, %r938, %r641;
$L__BB4_27:
	and.b32  	%r643, %r563, 2048;
	setp.eq.s32 	%p15, %r643, 0;
	@%p15 bra 	$L__BB4_29;
	ld.global.u32 	%r644, [%rd6+220];
	xor.b32  	%r942, %r942, %r644;
	ld.global.u32 	%r645, [%rd6+224];
	xor.b32  	%r941, %r941, %r645;
	ld.global.u32 	%r646, [%rd6+228];
	xor.b32  	%r940, %r940, %r646;
	ld.global.u32 	%r647, [%rd6+232];
	xor.b32  	%r939, %r939, %r647;
	ld.global.u32 	%r648, [%rd6+236];
	xor.b32  	%r938, %r938, %r648;
$L__BB4_29:
	and.b32  	%r650, %r563, 4096;
	setp.eq.s32 	%p16, %r650, 0;
	@%p16 bra 	$L__BB4_31;
	ld.global.u32 	%r651, [%rd6+240];
	xor.b32  	%r942, %r942, %r651;
	ld.global.u32 	%r652, [%rd6+244];
	xor.b32  	%r941, %r941, %r652;
	ld.global.u32 	%r653, [%rd6+248];
	xor.b32  	%r940, %r940, %r653;
	ld.global.u32 	%r654, [%rd6+252];
	xor.b32  	%r939, %r939, %r654;
	ld.global.u32 	%r655, [%rd6+256];
	xor.b32  	%r938, %r938, %r655;
$L__BB4_31:
	and.b32  	%r657, %r563, 8192;
	setp.eq.s32 	%p17, %r657, 0;
	@%p17 bra 	$L__BB4_33;
	ld.global.u32 	%r658, [%rd6+260];
	xor.b32  	%r942, %r942, %r658;
	ld.global.u32 	%r659, [%rd6+264];
	xor.b32  	%r941, %r941, %r659;
	ld.global.u32 	%r660, [%rd6+268];
	xor.b32  	%r940, %r940, %r660;
	ld.global.u32 	%r661, [%rd6+272];
	xor.b32  	%r939, %r939, %r661;
	ld.global.u32 	%r662, [%rd6+276];
	xor.b32  	%r938, %r938, %r662;
$L__BB4_33:
	and.b32  	%r664, %r563, 16384;
	setp.eq.s32 	%p18, %r664, 0;
	@%p18 bra 	$L__BB4_35;
	ld.global.u32 	%r665, [%rd6+280];
	xor.b32  	%r942, %r942, %r665;
	ld.global.u32 	%r666, [%rd6+284];
	xor.b32  	%r941, %r941, %r666;
	ld.global.u32 	%r667, [%rd6+288];
	xor.b32  	%r940, %r940, %r667;
	ld.global.u32 	%r668, [%rd6+292];
	xor.b32  	%r939, %r939, %r668;
	ld.global.u32 	%r669, [%rd6+296];
	xor.b32  	%r938, %r938, %r669;
$L__BB4_35:
	and.b32  	%r671, %r563, 32768;
	setp.eq.s32 	%p19, %r671, 0;
	@%p19 bra 	$L__BB4_37;
	ld.global.u32 	%r672, [%rd6+300];
	xor.b32  	%r942, %r942, %r672;
	ld.global.u32 	%r673, [%rd6+304];
	xor.b32  	%r941, %r941, %r673;
	ld.global.u32 	%r674, [%rd6+308];
	xor.b32  	%r940, %r940, %r674;
	ld.global.u32 	%r675, [%rd6+312];
	xor.b32  	%r939, %r939, %r675;
	ld.global.u32 	%r676, [%rd6+316];
	xor.b32  	%r938, %r938, %r676;
$L__BB4_37:
	add.s32 	%r937, %r937, 16;
	setp.ne.s32 	%p20, %r937, 32;
	@%p20 bra 	$L__BB4_5;
	mad.lo.s32 	%r677, %r931, -31, %r14;
	add.s32 	%r931, %r677, 1;
	setp.ne.s32 	%p21, %r931, 5;
	@%p21 bra 	$L__BB4_4;
	st.local.u32 	[%rd1+4], %r942;
	st.local.v2.u32 	[%rd1+8], {%r941, %r940};
	st.local.v2.u32 	[%rd1+16], {%r939, %r938};
	setp.eq.s64 	%p22, %rd4, 1;
	@%p22 bra 	$L__BB4_114;
	mov.b32 	%r938, 0;
	mov.u32 	%r1031, %r938;
	mov.u32 	%r1032, %r938;
	mov.u32 	%r1033, %r938;
	mov.u32 	%r942, %r938;
	mov.u32 	%r1023, %r938;
$L__BB4_41:
	mul.wide.u32 	%rd19, %r1023, 4;
	add.s64 	%rd20, %rd1, %rd19;
	ld.local.u32 	%r189, [%rd20+4];
	shl.b32 	%r190, %r1023, 5;
	mov.b32 	%r1029, 0;
$L__BB4_42:
	.pragma "nounroll";
	shr.u32 	%r680, %r189, %r1029;
	and.b32  	%r681, %r680, 1;
	setp.eq.b32 	%p23, %r681, 1;
	not.pred 	%p24, %p23;
	add.s32 	%r682, %r190, %r1029;
	mul.lo.s32 	%r683, %r682, 5;
	mul.wide.u32 	%rd21, %r683, 4;
	add.s64 	%rd7, %rd5, %rd21;
	@%p24 bra 	$L__BB4_44;
	ld.global.u32 	%r684, [%rd7];
	xor.b32  	%r942, %r942, %r684;
	ld.global.u32 	%r685, [%rd7+4];
	xor.b32  	%r1033, %r1033, %r685;
	ld.global.u32 	%r686, [%rd7+8];
	xor.b32  	%r1032, %r1032, %r686;
	ld.global.u32 	%r687, [%rd7+12];
	xor.b32  	%r1031, %r1031, %r687;
	ld.global.u32 	%r688, [%rd7+16];
	xor.b32  	%r938, %r938, %r688;
$L__BB4_44:
	and.b32  	%r690, %r680, 2;
	setp.eq.s32 	%p25, %r690, 0;
	@%p25 bra 	$L__BB4_46;
	ld.global.u32 	%r691, [%rd7+20];
	xor.b32  	%r942, %r942, %r691;
	ld.global.u32 	%r692, [%rd7+24];
	xor.b32  	%r1033, %r1033, %r692;
	ld.global.u32 	%r693, [%rd7+28];
	xor.b32  	%r1032, %r1032, %r693;
	ld.global.u32 	%r694, [%rd7+32];
	xor.b32  	%r1031, %r1031, %r694;
	ld.global.u32 	%r695, [%rd7+36];
	xor.b32  	%r938, %r938, %r695;
$L__BB4_46:
	and.b32  	%r697, %r680, 4;
	setp.eq.s32 	%p26, %r697, 0;
	@%p26 bra 	$L__BB4_48;
	ld.global.u32 	%r698, [%rd7+40];
	xor.b32  	%r942, %r942, %r698;
	ld.global.u32 	%r699, [%rd7+44];
	xor.b32  	%r1033, %r1033, %r699;
	ld.global.u32 	%r700, [%rd7+48];
	xor.b32  	%r1032, %r1032, %r700;
	ld.global.u32 	%r701, [%rd7+52];
	xor.b32  	%r1031, %r1031, %r701;
	ld.global.u32 	%r702, [%rd7+56];
	xor.b32  	%r938, %r938, %r702;
$L__BB4_48:
	and.b32  	%r704, %r680, 8;
	setp.eq.s32 	%p27, %r704, 0;
	@%p27 bra 	$L__BB4_50;
	ld.global.u32 	%r705, [%rd7+60];
	xor.b32  	%r942, %r942, %r705;
	ld.global.u32 	%r706, [%rd7+64];
	xor.b32  	%r1033, %r1033, %r706;
	ld.global.u32 	%r707, [%rd7+68];
	xor.b32  	%r1032, %r1032, %r707;
	ld.global.u32 	%r708, [%rd7+72];
	xor.b32  	%r1031, %r1031, %r708;
	ld.global.u32 	%r709, [%rd7+76];
	xor.b32  	%r938, %r938, %r709;
$L__BB4_50:
	and.b32  	%r711, %r680, 16;
	setp.eq.s32 	%p28, %r711, 0;
	@%p28 bra 	$L__BB4_52;
	ld.global.u32 	%r712, [%rd7+80];
	xor.b32  	%r942, %r942, %r712;
	ld.global.u32 	%r713, [%rd7+84];
	xor.b32  	%r1033, %r1033, %r713;
	ld.global.u32 	%r714, [%rd7+88];
	xor.b32  	%r1032, %r1032, %r714;
	ld.global.u32 	%r715, [%rd7+92];
	xor.b32  	%r1031, %r1031, %r715;
	ld.global.u32 	%r716, [%rd7+96];
	xor.b32  	%r938, %r938, %r716;
$L__BB4_52:
	and.b32  	%r718, %r680, 32;
	setp.eq.s32 	%p29, %r718, 0;
	@%p29 bra 	$L__BB4_54;
	ld.global.u32 	%r719, [%rd7+100];
	xor.b32  	%r942, %r942, %r719;
	ld.global.u32 	%r720, [%rd7+104];
	xor.b32  	%r1033, %r1033, %r720;
	ld.global.u32 	%r721, [%rd7+108];
	xor.b32  	%r1032, %r1032, %r721;
	ld.global.u32 	%r722, [%rd7+112];
	xor.b32  	%r1031, %r1031, %r722;
	ld.global.u32 	%r723, [%rd7+116];
	xor.b32  	%r938, %r938, %r723;
$L__BB4_54:
	and.b32  	%r725, %r680, 64;
	setp.eq.s32 	%p30, %r725, 0;
	@%p30 bra 	$L__BB4_56;
	ld.global.u32 	%r726, [%rd7+120];
	xor.b32  	%r942, %r942, %r726;
	ld.global.u32 	%r727, [%rd7+124];
	xor.b32  	%r1033, %r1033, %r727;
	ld.global.u32 	%r728, [%rd7+128];
	xor.b32  	%r1032, %r1032, %r728;
	ld.global.u32 	%r729, [%rd7+132];
	xor.b32  	%r1031, %r1031, %r729;
	ld.global.u32 	%r730, [%rd7+136];
	xor.b32  	%r938, %r938, %r730;
$L__BB4_56:
	and.b32  	%r732, %r680, 128;
	setp.eq.s32 	%p31, %r732, 0;
	@%p31 bra 	$L__BB4_58;
	ld.global.u32 	%r733, [%rd7+140];
	xor.b32  	%r942, %r942, %r733;
	ld.global.u32 	%r734, [%rd7+144];
	xor.b32  	%r1033, %r1033, %r734;
	ld.global.u32 	%r735, [%rd7+148];
	xor.b32  	%r1032, %r1032, %r735;
	ld.global.u32 	%r736, [%rd7+152];
	xor.b32  	%r1031, %r1031, %r736;
	ld.global.u32 	%r737, [%rd7+156];
	xor.b32  	%r938, %r938, %r737;
$L__BB4_58:
	and.b32  	%r739, %r680, 256;
	setp.eq.s32 	%p32, %r739, 0;
	@%p32 bra 	$L__BB4_60;
	ld.global.u32 	%r740, [%rd7+160];
	xor.b32  	%r942, %r942, %r740;
	ld.global.u32 	%r741, [%rd7+164];
	xor.b32  	%r1033, %r1033, %r741;
	ld.global.u32 	%r742, [%rd7+168];
	xor.b32  	%r1032, %r1032, %r742;
	ld.global.u32 	%r743, [%rd7+172];
	xor.b32  	%r1031, %r1031, %r743;
	ld.global.u32 	%r744, [%rd7+176];
	xor.b32  	%r938, %r938, %r744;
$L__BB4_60:
	and.b32  	%r746, %r680, 512;
	setp.eq.s32 	%p33, %r746, 0;
	@%p33 bra 	$L__BB4_62;
	ld.global.u32 	%r747, [%rd7+180];
	xor.b32  	%r942, %r942, %r747;
	ld.global.u32 	%r748, [%rd7+184];
	xor.b32  	%r1033, %r1033, %r748;
	ld.global.u32 	%r749, [%rd7+188];
	xor.b32  	%r1032, %r1032, %r749;
	ld.global.u32 	%r750, [%rd7+192];
	xor.b32  	%r1031, %r1031, %r750;
	ld.global.u32 	%r751, [%rd7+196];
	xor.b32  	%r938, %r938, %r751;
$L__BB4_62:
	and.b32  	%r753, %r680, 1024;
	setp.eq.s32 	%p34, %r753, 0;
	@%p34 bra 	$L__BB4_64;
	ld.global.u32 	%r754, [%rd7+200];
	xor.b32  	%r942, %r942, %r754;
	ld.global.u32 	%r755, [%rd7+204];
	xor.b32  	%r1033, %r1033, %r755;
	ld.global.u32 	%r756, [%rd7+208];
	xor.b32  	%r1032, %r1032, %r756;
	ld.global.u32 	%r757, [%rd7+212];
	xor.b32  	%r1031, %r1031, %r757;
	ld.global.u32 	%r758, [%rd7+216];
	xor.b32  	%r938, %r938, %r758;
$L__BB4_64:
	and.b32  	%r760, %r680, 2048;
	setp.eq.s32 	%p35, %r760, 0;
	@%p35 bra 	$L__BB4_66;
	ld.global.u32 	%r761, [%rd7+220];
	xor.b32  	%r942, %r942, %r761;
	ld.global.u32 	%r762, [%rd7+224];
	xor.b32  	%r1033, %r1033, %r762;
	ld.global.u32 	%r763, [%rd7+228];
	xor.b32  	%r1032, %r1032, %r763;
	ld.global.u32 	%r764, [%rd7+232];
	xor.b32  	%r1031, %r1031, %r764;
	ld.global.u32 	%r765, [%rd7+236];
	xor.b32  	%r938, %r938, %r765;
$L__BB4_66:
	and.b32  	%r767, %r680, 4096;
	setp.eq.s32 	%p36, %r767, 0;
	@%p36 bra 	$L__BB4_68;
	ld.global.u32 	%r768, [%rd7+240];
	xor.b32  	%r942, %r942, %r768;
	ld.global.u32 	%r769, [%rd7+244];
	xor.b32  	%r1033, %r1033, %r769;
	ld.global.u32 	%r770, [%rd7+248];
	xor.b32  	%r1032, %r1032, %r770;
	ld.global.u32 	%r771, [%rd7+252];
	xor.b32  	%r1031, %r1031, %r771;
	ld.global.u32 	%r772, [%rd7+256];
	xor.b32  	%r938, %r938, %r772;
$L__BB4_68:
	and.b32  	%r774, %r680, 8192;
	setp.eq.s32 	%p37, %r774, 0;
	@%p37 bra 	$L__BB4_70;
	ld.global.u32 	%r775, [%rd7+260];
	xor.b32  	%r942, %r942, %r775;
	ld.global.u32 	%r776, [%rd7+264];
	xor.b32  	%r1033, %r1033, %r776;
	ld.global.u32 	%r777, [%rd7+268];
	xor.b32  	%r1032, %r1032, %r777;
	ld.global.u32 	%r778, [%rd7+272];
	xor.b32  	%r1031, %r1031, %r778;
	ld.global.u32 	%r779, [%rd7+276];
	xor.b32  	%r938, %r938, %r779;
$L__BB4_70:
	and.b32  	%r781, %r680, 16384;
	setp.eq.s32 	%p38, %r781, 0;
	@%p38 bra 	$L__BB4_72;
	ld.global.u32 	%r782, [%rd7+280];
	xor.b32  	%r942, %r942, %r782;
	ld.global.u32 	%r783, [%rd7+284];
	xor.b32  	%r1033, %r1033, %r783;
	ld.global.u32 	%r784, [%rd7+288];
	xor.b32  	%r1032, %r1032, %r784;
	ld.global.u32 	%r785, [%rd7+292];
	xor.b32  	%r1031, %r1031, %r785;
	ld.global.u32 	%r786, [%rd7+296];
	xor.b32  	%r938, %r938, %r786;
$L__BB4_72:
	and.b32  	%r788, %r680, 32768;
	setp.eq.s32 	%p39, %r788, 0;
	@%p39 bra 	$L__BB4_74;
	ld.global.u32 	%r789, [%rd7+300];
	xor.b32  	%r942, %r942, %r789;
	ld.global.u32 	%r790, [%rd7+304];
	xor.b32  	%r1033, %r1033, %r790;
	ld.global.u32 	%r791, [%rd7+308];
	xor.b32  	%r1032, %r1032, %r791;
	ld.global.u32 	%r792, [%rd7+312];
	xor.b32  	%r1031, %r1031, %r792;
	ld.global.u32 	%r793, [%rd7+316];
	xor.b32  	%r938, %r938, %r793;
$L__BB4_74:
	add.s32 	%r1029, %r1029, 16;
	setp.ne.s32 	%p40, %r1029, 32;
	@%p40 bra 	$L__BB4_42;
	mad.lo.s32 	%r794, %r1023, -31, %r190;
	add.s32 	%r1023, %r794, 1;
	setp.ne.s32 	%p41, %r1023, 5;
	@%p41 bra 	$L__BB4_41;
	st.local.u32 	[%rd1+4], %r942;
	st.local.v2.u32 	[%rd1+8], {%r1033, %r1032};
	st.local.v2.u32 	[%rd1+16], {%r1031, %r938};
	setp.ne.s64 	%p42, %rd4, 3;
	@%p42 bra 	$L__BB4_114;
	mov.b32 	%r938, 0;
	mov.u32 	%r1123, %r938;
	mov.u32 	%r1124, %r938;
	mov.u32 	%r1125, %r938;
	mov.u32 	%r942, %r938;
	mov.u32 	%r1115, %r938;
$L__BB4_78:
	mul.wide.u32 	%rd22, %r1115, 4;
	add.s64 	%rd23, %rd1, %rd22;
	ld.local.u32 	%r365, [%rd23+4];
	shl.b32 	%r366, %r1115, 5;
	mov.b32 	%r1121, 0;
$L__BB4_79:
	.pragma "nounroll";
	shr.u32 	%r797, %r365, %r1121;
	and.b32  	%r798, %r797, 1;
	setp.eq.b32 	%p43, %r798, 1;
	not.pred 	%p44, %p43;
	add.s32 	%r799, %r366, %r1121;
	mul.lo.s32 	%r800, %r799, 5;
	mul.wide.u32 	%rd24, %r800, 4;
	add.s64 	%rd8, %rd5, %rd24;
	@%p44 bra 	$L__BB4_81;
	ld.global.u32 	%r801, [%rd8];
	xor.b32  	%r942, %r942, %r801;
	ld.global.u32 	%r802, [%rd8+4];
	xor.b32  	%r1125, %r1125, %r802;
	ld.global.u32 	%r803, [%rd8+8];
	xor.b32  	%r1124, %r1124, %r803;
	ld.global.u32 	%r804, [%rd8+12];
	xor.b32  	%r1123, %r1123, %r804;
	ld.global.u32 	%r805, [%rd8+16];
	xor.b32  	%r938, %r938, %r805;
$L__BB4_81:
	and.b32  	%r807, %r797, 2;
	setp.eq.s32 	%p45, %r807, 0;
	@%p45 bra 	$L__BB4_83;
	ld.global.u32 	%r808, [%rd8+20];
	xor.b32  	%r942, %r942, %r808;
	ld.global.u32 	%r809, [%rd8+24];
	xor.b32  	%r1125, %r1125, %r809;
	ld.global.u32 	%r810, [%rd8+28];
	xor.b32  	%r1124, %r1124, %r810;
	ld.global.u32 	%r811, [%rd8+32];
	xor.b32  	%r1123, %r1123, %r811;
	ld.global.u32 	%r812, [%rd8+36];
	xor.b32  	%r938, %r938, %r812;
$L__BB4_83:
	and.b32  	%r814, %r797, 4;
	setp.eq.s32 	%p46, %r814, 0;
	@%p46 bra 	$L__BB4_85;
	ld.global.u32 	%r815, [%rd8+40];
	xor.b32  	%r942, %r942, %r815;
	ld.global.u32 	%r816, [%rd8+44];
	xor.b32  	%r1125, %r1125, %r816;
	ld.global.u32 	%r817, [%rd8+48];
	xor.b32  	%r1124, %r1124, %r817;
	ld.global.u32 	%r818, [%rd8+52];
	xor.b32  	%r1123, %r1123, %r818;
	ld.global.u32 	%r819, [%rd8+56];
	xor.b32  	%r938, %r938, %r819;
$L__BB4_85:
	and.b32  	%r821, %r797, 8;
	setp.eq.s32 	%p47, %r821, 0;
	@%p47 bra 	$L__BB4_87;
	ld.global.u32 	%r822, [%rd8+60];
	xor.b32  	%r942, %r942, %r822;
	ld.global.u32 	%r823, [%rd8+64];
	xor.b32  	%r1125, %r1125, %r823;
	ld.global.u32 	%r824, [%rd8+68];
	xor.b32  	%r1124, %r1124, %r824;
	ld.global.u32 	%r825, [%rd8+72];
	xor.b32  	%r1123, %r1123, %r825;
	ld.global.u32 	%r826, [%rd8+76];
	xor.b32  	%r938, %r938, %r826;
$L__BB4_87:
	and.b32  	%r828, %r797, 16;
	setp.eq.s32 	%p48, %r828, 0;
	@%p48 bra 	$L__BB4_89;
	ld.global.u32 	%r829, [%rd8+80];
	xor.b32  	%r942, %r942, %r829;
	ld.global.u32 	%r830, [%rd8+84];
	xor.b32  	%r1125, %r1125, %r830;
	ld.global.u32 	%r831, [%rd8+88];
	xor.b32  	%r1124, %r1124, %r831;
	ld.global.u32 	%r832, [%rd8+92];
	xor.b32  	%r1123, %r1123, %r832;
	ld.global.u32 	%r833, [%rd8+96];
	xor.b32  	%r938, %r938, %r833;
$L__BB4_89:
	and.b32  	%r835, %r797, 32;
	setp.eq.s32 	%p49, %r835, 0;
	@%p49 bra 	$L__BB4_91;
	ld.global.u32 	%r836, [%rd8+100];
	xor.b32  	%r942, %r942, %r836;
	ld.global.u32 	%r837, [%rd8+104];
	xor.b32  	%r1125, %r1125, %r837;
	ld.global.u32 	%r838, [%rd8+108];
	xor.b32  	%r1124, %r1124, %r838;
	ld.global.u32 	%r839, [%rd8+112];
	xor.b32  	%r1123, %r1123, %r839;
	ld.global.u32 	%r840, [%rd8+116];
	xor.b32  	%r938, %r938, %r840;
$L__BB4_91:
	and.b32  	%r842, %r797, 64;
	setp.eq.s32 	%p50, %r842, 0;
	@%p50 bra 	$L__BB4_93;
	ld.global.u32 	%r843, [%rd8+120];
	xor.b32  	%r942, %r942, %r843;
	ld.global.u32 	%r844, [%rd8+124];
	xor.b32  	%r1125, %r1125, %r844;
	ld.global.u32 	%r845, [%rd8+128];
	xor.b32  	%r1124, %r1124, %r845;
	ld.global.u32 	%r846, [%rd8+132];
	xor.b32  	%r1123, %r1123, %r846;
	ld.global.u32 	%r847, [%rd8+136];
	xor.b32  	%r938, %r938, %r847;
$L__BB4_93:
	and.b32  	%r849, %r797, 128;
	setp.eq.s32 	%p51, %r849, 0;
	@%p51 bra 	$L__BB4_95;
	ld.global.u32 	%r850, [%rd8+140];
	xor.b32  	%r942, %r942, %r850;
	ld.global.u32 	%r851, [%rd8+144];
	xor.b32  	%r1125, %r1125, %r851;
	ld.global.u32 	%r852, [%rd8+148];
	xor.b32  	%r1124, %r1124, %r852;
	ld.global.u32 	%r853, [%rd8+152];
	xor.b32  	%r1123, %r1123, %r853;
	ld.global.u32 	%r854, [%rd8+156];
	xor.b32  	%r938, %r938, %r854;
$L__BB4_95:
	and.b32  	%r856, %r797, 256;
	setp.eq.s32 	%p52, %r856, 0;
	@%p52 bra 	$L__BB4_97;
	ld.global.u32 	%r857, [%rd8+160];
	xor.b32  	%r942, %r942, %r857;
	ld.global.u32 	%r858, [%rd8+164];
	xor.b32  	%r1125, %r1125, %r858;
	ld.global.u32 	%r859, [%rd8+168];
	xor.b32  	%r1124, %r1124, %r859;
	ld.global.u32 	%r860, [%rd8+172];
	xor.b32  	%r1123, %r1123, %r860;
	ld.global.u32 	%r861, [%rd8+176];
	xor.b32  	%r938, %r938, %r861;
$L__BB4_97:
	and.b32  	%r863, %r797, 512;
	setp.eq.s32 	%p53, %r863, 0;
	@%p53 bra 	$L__BB4_99;
	ld.global.u32 	%r864, [%rd8+180];
	xor.b32  	%r942, %r942, %r864;
	ld.global.u32 	%r865, [%rd8+184];
	xor.b32  	%r1125, %r1125, %r865;
	ld.global.u32 	%r866, [%rd8+188];
	xor.b32  	%r1124, %r1124, %r866;
	ld.global.u32 	%r867, [%rd8+192];
	xor.b32  	%r1123, %r1123, %r867;
	ld.global.u32 	%r868, [%rd8+196];
	xor.b32  	%r938, %r938, %r868;
$L__BB4_99:
	and.b32  	%r870, %r797, 1024;
	setp.eq.s32 	%p54, %r870, 0;
	@%p54 bra 	$L__BB4_101;
	ld.global.u32 	%r871, [%rd8+200];
	xor.b32  	%r942, %r942, %r871;
	ld.global.u32 	%r872, [%rd8+204];
	xor.b32  	%r1125, %r1125, %r872;
	ld.global.u32 	%r873, [%rd8+208];
	xor.b32  	%r1124, %r1124, %r873;
	ld.global.u32 	%r874, [%rd8+212];
	xor.b32  	%r1123, %r1123, %r874;
	ld.global.u32 	%r875, [%rd8+216];
	xor.b32  	%r938, %r938, %r875;
$L__BB4_101:
	and.b32  	%r877, %r797, 2048;
	setp.eq.s32 	%p55, %r877, 0;
	@%p55 bra 	$L__BB4_103;
	ld.global.u32 	%r878, [%rd8+220];
	xor.b32  	%r942, %r942, %r878;
	ld.global.u32 	%r879, [%rd8+224];
	xor.b32  	%r1125, %r1125, %r879;
	ld.global.u32 	%r880, [%rd8+228];
	xor.b32  	%r1124, %r1124, %r880;
	ld.global.u32 	%r881, [%rd8+232];
	xor.b32  	%r1123, %r1123, %r881;
	ld.global.u32 	%r882, [%rd8+236];
	xor.b32  	%r938, %r938, %r882;
$L__BB4_103:
	and.b32  	%r884, %r797, 4096;
	setp.eq.s32 	%p56, %r884, 0;
	@%p56 bra 	$L__BB4_105;
	ld.global.u32 	%r885, [%rd8+240];
	xor.b32  	%r942, %r942, %r885;
	ld.global.u32 	%r886, [%rd8+244];
	xor.b32  	%r1125, %r1125, %r886;
	ld.global.u32 	%r887, [%rd8+248];
	xor.b32  	%r1124, %r1124, %r887;
	ld.global.u32 	%r888, [%rd8+252];
	xor.b32  	%r1123, %r1123, %r888;
	ld.global.u32 	%r889, [%rd8+256];
	xor.b32  	%r938, %r938, %r889;
$L__BB4_105:
	and.b32  	%r891, %r797, 8192;
	setp.eq.s32 	%p57, %r891, 0;
	@%p57 bra 	$L__BB4_107;
	ld.global.u32 	%r892, [%rd8+260];
	xor.b32  	%r942, %r942, %r892;
	ld.global.u32 	%r893, [%rd8+264];
	xor.b32  	%r1125, %r1125, %r893;
	ld.global.u32 	%r894, [%rd8+268];
	xor.b32  	%r1124, %r1124, %r894;
	ld.global.u32 	%r895, [%rd8+272];
	xor.b32  	%r1123, %r1123, %r895;
	ld.global.u32 	%r896, [%rd8+276];
	xor.b32  	%r938, %r938, %r896;
$L__BB4_107:
	and.b32  	%r898, %r797, 16384;
	setp.eq.s32 	%p58, %r898, 0;
	@%p58 bra 	$L__BB4_109;
	ld.global.u32 	%r899, [%rd8+280];
	xor.b32  	%r942, %r942, %r899;
	ld.global.u32 	%r900, [%rd8+284];
	xor.b32  	%r1125, %r1125, %r900;
	ld.global.u32 	%r901, [%rd8+288];
	xor.b32  	%r1124, %r1124, %r901;
	ld.global.u32 	%r902, [%rd8+292];
	xor.b32  	%r1123, %r1123, %r902;
	ld.global.u32 	%r903, [%rd8+296];
	xor.b32  	%r938, %r938, %r903;
$L__BB4_109:
	and.b32  	%r905, %r797, 32768;
	setp.eq.s32 	%p59, %r905, 0;
	@%p59 bra 	$L__BB4_111;
	ld.global.u32 	%r906, [%rd8+300];
	xor.b32  	%r942, %r942, %r906;
	ld.global.u32 	%r907, [%rd8+304];
	xor.b32  	%r1125, %r1125, %r907;
	ld.global.u32 	%r908, [%rd8+308];
	xor.b32  	%r1124, %r1124, %r908;
	ld.global.u32 	%r909, [%rd8+312];
	xor.b32  	%r1123, %r1123, %r909;
	ld.global.u32 	%r910, [%rd8+316];
	xor.b32  	%r938, %r938, %r910;
$L__BB4_111:
	add.s32 	%r1121, %r1121, 16;
	setp.ne.s32 	%p60, %r1121, 32;
	@%p60 bra 	$L__BB4_79;
	mad.lo.s32 	%r911, %r1115, -31, %r366;
	add.s32 	%r1115, %r911, 1;
	setp.ne.s32 	%p61, %r1115, 5;
	@%p61 bra 	$L__BB4_78;
	st.local.u32 	[%rd1+4], %r942;
	st.local.v2.u32 	[%rd1+8], {%r1125, %r1124};
	st.local.v2.u32 	[%rd1+16], {%r1123, %r938};
$L__BB4_114:
	shr.u64 	%rd27, %rd3, 2;
	add.s32 	%r925, %r925, 1;
	setp.gt.u64 	%p62, %rd3, 3;
	@%p62 bra 	$L__BB4_2;
$L__BB4_115:
	cvta.to.global.u64 	%rd25, %rd11;
	shl.b64 	%rd26, %rd2, 2;
	add.s64 	%rd10, %rd25, %rd26;
	ld.global.u32 	%r912, [%rd10];
	setp.ne.s32 	%p63, %r912, 1;
	@%p63 bra 	$L__BB4_118;
	shr.u32 	%r913, %r942, 2;
	xor.b32  	%r914, %r913, %r942;
	shl.b32 	%r915, %r938, 4;
	shl.b32 	%r916, %r914, 1;
	xor.b32  	%r917, %r916, %r915;
	xor.b32  	%r918, %r917, %r914;
	xor.b32  	%r919, %r918, %r938;
	add.s32 	%r920, %r1, %r919;
	add.s32 	%r921, %r920, 362437;
	cvt.rn.f32.u32 	%f2, %r921;
	fma.rn.f32 	%f3, %f2, 0f2F800000, 0f2F000000;
	setp.geu.f32 	%p64, %f3, %f1;
	@%p64 bra 	$L__BB4_118;
	mov.b32 	%r922, 2;
	st.global.u32 	[%rd10], %r922;
$L__BB4_118:
	ret;

}


// ===== COMPILED SASS (sm_100) =====

	.target	sm_100

	.elftype	@"ET_EXEC"


//--------------------- .note.nv.tkinfo           --------------------------
	.section	.note.nv.tkinfo,"",@"SHT_NOTE"
	.sectionflags	@"SHF_NOTE_NV_TKINFO"
	.tkinfo
        /*0018*/ 	.word	0x00000002
        /*0030*/ 	.string	""
        /*0030*/ 	.string	"ptxas"
        /*0030*/ 	.string	"Cuda compilation tools, release 13.0, V13.0.88"
        /*0030*/ 	.string	"Build cuda_13.0.r13.0/compiler.36424714_0"
        /*0030*/ 	.string	"-arch sm_100 -m 64 "



//--------------------- .note.nv.cuinfo           --------------------------
	.section	.note.nv.cuinfo,"",@"SHT_NOTE"
	.sectionflags	@"SHF_NOTE_NV_CUINFO"
        /*0018*/ 	.short	0x0002
        /*001a*/ 	.short	0x0064
        /*001c*/ 	.short	0x0082
	.zero		2


//--------------------- .nv.info                  --------------------------
	.section	.nv.info,"",@"SHT_CUDA_INFO"
	.align	4


	//----- nvinfo : EIATTR_REGCOUNT
	.align		4
        /*0000*/ 	.byte	0x04, 0x2f
        /*0002*/ 	.short	(.L_10 - .L_9)
	.align		4
.L_9:
        /*0004*/ 	.word	index@(_Z19epsilonGreedyKernelPfiff)
        /*0008*/ 	.word	0x00000011


	//----- nvinfo : EIATTR_FRAME_SIZE
	.align		4
.L_10:
        /*000c*/ 	.byte	0x04, 0x11
        /*000e*/ 	.short	(.L_12 - .L_11)
	.align		4
.L_11:
        /*0010*/ 	.word	index@($__internal_0_$__cuda_sm3x_div_rn_noftz_f32_slowpath)
        /*0014*/ 	.word	0x00000000


	//----- nvinfo : EIATTR_FRAME_SIZE
	.align		4
.L_12:
        /*0018*/ 	.byte	0x04, 0x11
        /*001a*/ 	.short	(.L_14 - .L_13)
	.align		4
.L_13:
        /*001c*/ 	.word	index@(_Z19epsilonGreedyKernelPfiff)
        /*0020*/ 	.word	0x00000000


	//----- nvinfo : EIATTR_REGCOUNT
	.align		4
.L_14:
        /*0024*/ 	.byte	0x04, 0x2f
        /*0026*/ 	.short	(.L_16 - .L_15)
	.align		4
.L_15:
        /*0028*/ 	.word	index@(_Z17randomArrayKernelPiiiy)
        /*002c*/ 	.word	0x00000022


	//----- nvinfo : EIATTR_FRAME_SIZE
	.align		4
.L_16:
        /*0030*/ 	.byte	0x04, 0x11
        /*0032*/ 	.short	(.L_18 - .L_17)
	.align		4
.L_17:
        /*0034*/ 	.word	index@($_Z17randomArrayKernelPiiiy$_Z3dfsPiiiiiP17curandStateXORWOW)
        /*0038*/ 	.word	0x00000030


	//----- nvinfo : EIATTR_FRAME_SIZE
	.align		4
.L_18:
        /*003c*/ 	.byte	0x04, 0x11
        /*003e*/ 	.short	(.L_20 - .L_19)
	.align		4
.L_19:
        /*0040*/ 	.word	index@(_Z17randomArrayKernelPiiiy)
        /*0044*/ 	.word	0x00000030


	//----- nvinfo : EIATTR_REGCOUNT
	.align		4
.L_20:
        /*0048*/ 	.byte	0x04, 0x2f
        /*004a*/ 	.short	(.L_22 - .L_21)
	.align		4
.L_21:
        /*004c*/ 	.word	index@(_Z21update_q_table_kernelPffiiiiifff)
        /*0050*/ 	.word	0x0000000a


	//----- nvinfo : EIATTR_FRAME_SIZE
	.align		4
.L_22:
        /*0054*/ 	.byte	0x04, 0x11
        /*0056*/ 	.short	(.L_24 - .L_23)
	.align		4
.L_23:
        /*0058*/ 	.word	index@(_Z21update_q_table_kernelPffiiiiifff)
        /*005c*/ 	.word	0x00000000


	//----- nvinfo : EIATTR_REGCOUNT
	.align		4
.L_24:
        /*0060*/ 	.byte	0x04, 0x2f
        /*0062*/ 	.short	(.L_26 - .L_25)
	.align		4
.L_25:
        /*0064*/ 	.word	index@(_Z20randomizeZerosKernelPiify)
        /*0068*/ 	.word	0x0000001f


	//----- nvinfo : EIATTR_FRAME_SIZE
	.align		4
.L_26:
        /*006c*/ 	.byte	0x04, 0x11
        /*006e*/ 	.short	(.L_28 - .L_27)
	.align		4
.L_27:
        /*0070*/ 	.word	index@(_Z20randomizeZerosKernelPiify)
        /*0074*/ 	.word	0x00000030


	//----- nvinfo : EIATTR_MIN_STACK_SIZE
	.align		4
.L_28:
        /*0078*/ 	.byte	0x04, 0x12
        /*007a*/ 	.short	(.L_30 - .L_29)
	.align		4
.L_29:
        /*007c*/ 	.word	index@(_Z20randomizeZerosKernelPiify)
        /*0080*/ 	.word	0x00000030


	//----- nvinfo : EIATTR_MIN_STACK_SIZE
	.align		4
.L_30:
        /*0084*/ 	.byte	0x04, 0x12
        /*0086*/ 	.short	(.L_32 - .L_31)
	.align		4
.L_31:
        /*0088*/ 	.word	index@(_Z21update_q_table_kernelPffiiiiifff)
        /*008c*/ 	.word	0x00000000


	//----- nvinfo : EIATTR_MIN_STACK_SIZE
	.align		4
.L_32:
        /*0090*/ 	.byte	0x04, 0x12
        /*0092*/ 	.short	(.L_34 - .L_33)
	.align		4
.L_33:
        /*0094*/ 	.word	index@(_Z17randomArrayKernelPiiiy)
        /*0098*/ 	.word	0x00000030


	//----- nvinfo : EIATTR_MIN_STACK_SIZE
	.align		4
.L_34:
        /*009c*/ 	.byte	0x04, 0x12
        /*009e*/ 	.short	(.L_36 - .L_35)
	.align		4
.L_35:
        /*00a0*/ 	.word	index@(_Z19epsilonGreedyKernelPfiff)
        /*00a4*/ 	.word	0x00000000
.L_36:


//--------------------- .nv.compat                --------------------------
	.section	.nv.compat,"",@"SHT_CUDA_COMPAT_INFO"
	.align	4
        /*0000*/ 	.byte	0x02, 0x09, 0x00, 0x00, 0x02, 0x02, 0x01, 0x00, 0x02, 0x05, 0x05, 0x00, 0x03, 0x07, 0x01, 0x01
        /*0010*/ 	.byte	0x02, 0x03, 0x00, 0x00, 0x02, 0x06, 0x01, 0x00, 0x04, 0x0b, 0x08, 0x00, 0x01, 0x00, 0x00, 0x00
        /*0020*/ 	.byte	0x00, 0x00, 0x00, 0x00


//--------------------- .nv.info._Z20randomizeZerosKernelPiify --------------------------
	.section	.nv.info._Z20randomizeZerosKernelPiify,"",@"SHT_CUDA_INFO"
	.sectionflags	@""
	.align	4


	//----- nvinfo : EIATTR_CUDA_API_VERSION
	.align		4
        /*0000*/ 	.byte	0x04, 0x37
        /*0002*/ 	.short	(.L_38 - .L_37)
.L_37:
        /*0004*/ 	.word	0x00000082


	//----- nvinfo : EIATTR_KPARAM_INFO
	.align		4
.L_38:
        /*0008*/ 	.byte	0x04, 0x17
        /*000a*/ 	.short	(.L_40 - .L_39)
.L_39:
        /*000c*/ 	.word	0x00000000
        /*0010*/ 	.short	0x0003
        /*0012*/ 	.short	0x0010
        /*0014*/ 	.byte	0x00, 0xf0, 0x21, 0x00


	//----- nvinfo : EIATTR_KPARAM_INFO
	.align		4
.L_40:
        /*0018*/ 	.byte	0x04, 0x17
        /*001a*/ 	.short	(.L_42 - .L_41)
.L_41:
        /*001c*/ 	.word	0x00000000
        /*0020*/ 	.short	0x0002
        /*0022*/ 	.short	0x000c
        /*0024*/ 	.byte	0x00, 0xf0, 0x11, 0x00


	//----- nvinfo : EIATTR_KPARAM_INFO
	.align		4
.L_42:
        /*0028*/ 	.byte	0x04, 0x17
        /*002a*/ 	.short	(.L_44 - .L_43)
.L_43:
        /*002c*/ 	.word	0x00000000
        /*0030*/ 	.short	0x0001
        /*0032*/ 	.short	0x0008
        /*0034*/ 	.byte	0x00, 0xf0, 0x11, 0x00


	//----- nvinfo : EIATTR_KPARAM_INFO
	.align		4
.L_44:
        /*0038*/ 	.byte	0x04, 0x17
        /*003a*/ 	.short	(.L_46 - .L_45)
.L_45:
        /*003c*/ 	.word	0x00000000
        /*0040*/ 	.short	0x0000
        /*0042*/ 	.short	0x0000
        /*0044*/ 	.byte	0x00, 0xf5, 0x21, 0x00


	//----- nvinfo : EIATTR_SPARSE_MMA_MASK
	.align		4
.L_46:
        /*0048*/ 	.byte	0x03, 0x50
        /*004a*/ 	.short	0x0000


	//----- nvinfo : EIATTR_MAXREG_COUNT
	.align		4
        /*004c*/ 	.byte	0x03, 0x1b
        /*004e*/ 	.short	0x00ff


	//----- nvinfo : EIATTR_MERCURY_ISA_VERSION
	.align		4
        /*0050*/ 	.byte	0x03, 0x5f
        /*0052*/ 	.short	0x0101


	//----- nvinfo : EIATTR_VRC_CTA_INIT_COUNT
	.align		4
        /*0054*/ 	.byte	0x02, 0x4a
	.zero		1
	.zero		1


	//----- nvinfo : EIATTR_EXIT_INSTR_OFFSETS
	.align		4
        /*0058*/ 	.byte	0x04, 0x1c
        /*005a*/ 	.short	(.L_48 - .L_47)


	//   ....[0]....
.L_47:
        /*005c*/ 	.word	0x00002710


	//   ....[1]....
        /*0060*/ 	.word	0x00002840


	//   ....[2]....
        /*0064*/ 	.word	0x00002870


	//----- nvinfo : EIATTR_CRS_STACK_SIZE
	.align		4
.L_48:
        /*0068*/ 	.byte	0x04, 0x1e
        /*006a*/ 	.short	(.L_50 - .L_49)
.L_49:
        /*006c*/ 	.word	0x00000000


	//----- nvinfo : EIATTR_CBANK_PARAM_SIZE
	.align		4
.L_50:
        /*0070*/ 	.byte	0x03, 0x19
        /*0072*/ 	.short	0x0018


	//----- nvinfo : EIATTR_PARAM_CBANK
	.align		4
        /*0074*/ 	.byte	0x04, 0x0a
        /*0076*/ 	.short	(.L_52 - .L_51)
	.align		4
.L_51:
        /*0078*/ 	.word	index@(.nv.constant0._Z20randomizeZerosKernelPiify)
        /*007c*/ 	.short	0x0380
        /*007e*/ 	.short	0x0018


	//----- nvinfo : EIATTR_SW_WAR
	.align		4
.L_52:
        /*0080*/ 	.byte	0x04, 0x36
        /*0082*/ 	.short	(.L_54 - .L_53)
.L_53:
        /*0084*/ 	.word	0x00000008
.L_54:


//--------------------- .nv.info._Z21update_q_table_kernelPffiiiiifff --------------------------
	.section	.nv.info._Z21update_q_table_kernelPffiiiiifff,"",@"SHT_CUDA_INFO"
	.sectionflags	@""
	.align	4


	//----- nvinfo : EIATTR_CUDA_API_VERSION
	.align		4
        /*0000*/ 	.byte	0x04, 0x37
        /*0002*/ 	.short	(.L_56 - .L_55)
.L_55:
        /*0004*/ 	.word	0x00000082


	//----- nvinfo : EIATTR_KPARAM_INFO
	.align		4
.L_56:
        /*0008*/ 	.byte	0x04, 0x17
        /*000a*/ 	.short	(.L_58 - .L_57)
.L_57:
        /*000c*/ 	.word	0x00000000
        /*0010*/ 	.short	0x0009
        /*0012*/ 	.short	0x0028
        /*0014*/ 	.byte	0x00, 0xf0, 0x11, 0x00


	//----- nvinfo : EIATTR_KPARAM_INFO
	.align		4
.L_58:
        /*0018*/ 	.byte	0x04, 0x17
        /*001a*/ 	.short	(.L_60 - .L_59)
.L_59:
        /*001c*/ 	.word	0x00000000
        /*0020*/ 	.short	0x0008
        /*0022*/ 	.short	0x0024
        /*0024*/ 	.byte	0x00, 0xf0, 0x11, 0x00


	//----- nvinfo : EIATTR_KPARAM_INFO
	.align		4
.L_60:
        /*0028*/ 	.byte	0x04, 0x17
        /*002a*/ 	.short	(.L_62 - .L_61)
.L_61:
        /*002c*/ 	.word	0x00000000
        /*0030*/ 	.short	0x0007
        /*0032*/ 	.short	0x0020
        /*0034*/ 	.byte	0x00, 0xf0, 0x11, 0x00


	//----- nvinfo : EIATTR_KPARAM_INFO
	.align		4
.L_62:
        /*0038*/ 	.byte	0x04, 0x17
        /*003a*/ 	.short	(.L_64 - .L_63)
.L_63:
        /*003c*/ 	.word	0x00000000
        /*0040*/ 	.short	0x0006
        /*0042*/ 	.short	0x001c
        /*0044*/ 	.byte	0x00, 0xf0, 0x11, 0x00


	//----- nvinfo : EIATTR_KPARAM_INFO
	.align		4
.L_64:
        /*0048*/ 	.byte	0x04, 0x17
        /*004a*/ 	.short	(.L_66 - .L_65)
.L_65:
        /*004c*/ 	.word	0x00000000
        /*0050*/ 	.short	0x0005
        /*0052*/ 	.short	0x0018
        /*0054*/ 	.byte	0x00, 0xf0, 0x11, 0x00


	//----- nvinfo : EIATTR_KPARAM_INFO
	.align		4
.L_66:
        /*0058*/ 	.byte	0x04, 0x17
        /*005a*/ 	.short	(.L_68 - .L_67)
.L_67:
        /*005c*/ 	.word	0x00000000
        /*0060*/ 	.short	0x0004
        /*0062*/ 	.short	0x0014
        /*0064*/ 	.byte	0x00, 0xf0, 0x11, 0x00


	//----- nvinfo : EIATTR_KPARAM_INFO
	.align		4
.L_68:
        /*0068*/ 	.byte	0x04, 0x17
        /*006a*/ 	.short	(.L_70 - .L_69)
.L_69:
        /*006c*/ 	.word	0x00000000
        /*0070*/ 	.short	0x0003
        /*0072*/ 	.short	0x0010
        /*0074*/ 	.byte	0x00, 0xf0, 0x11, 0x00


	//----- nvinfo : EIATTR_KPARAM_INFO
	.align		4
.L_70:
        /*0078*/ 	.byte	0x04, 0x17
        /*007a*/ 	.short	(.L_72 - .L_71)
.L_71:
        /*007c*/ 	.word	0x00000000
        /*0080*/ 	.short	0x0002
        /*0082*/ 	.short	0x000c
        /*0084*/ 	.byte	0x00, 0xf0, 0x11, 0x00


	//----- nvinfo : EIATTR_KPARAM_INFO
	.align		4
.L_72:
        /*0088*/ 	.byte	0x04, 0x17
        /*008a*/ 	.short	(.L_74 - .L_73)
.L_73:
        /*008c*/ 	.word	0x00000000
        /*0090*/ 	.short	0x0001
        /*0092*/ 	.short	0x0008
        /*0094*/ 	.byte	0x00, 0xf0, 0x11, 0x00


	//----- nvinfo : EIATTR_KPARAM_INFO
	.align		4
.L_74:
        /*0098*/ 	.byte	0x04, 0x17
        /*009a*/ 	.short	(.L_76 - .L_75)
.L_75:
        /*009c*/ 	.word	0x00000000
        /*00a0*/ 	.short	0x0000
        /*00a2*/ 	.short	0x0000
        /*00a4*/ 	.byte	0x00, 0xf5, 0x21, 0x00


	//----- nvinfo : EIATTR_SPARSE_MMA_MASK
	.align		4
.L_76:
        /*00a8*/ 	.byte	0x03, 0x50
        /*00aa*/ 	.short	0x0000


	//----- nvinfo : EIATTR_MAXREG_COUNT
	.align		4
        /*00ac*/ 	.byte	0x03, 0x1b
        /*00ae*/ 	.short	0x00ff


	//----- nvinfo : EIATTR_MERCURY_ISA_VERSION
	.align		4
        /*00b0*/ 	.byte	0x03, 0x5f
        /*00b2*/ 	.short	0x0101


	//----- nvinfo : EIATTR_VRC_CTA_INIT_COUNT
	.align		4
        /*00b4*/ 	.byte	0x02, 0x4a
	.zero		1
	.zero		1


	//----- nvinfo : EIATTR_EXIT_INSTR_OFFSETS
	.align		4
        /*00b8*/ 	.byte	0x04, 0x1c
        /*00ba*/ 	.short	(.L_78 - .L_77)


	//   ....[0]....
.L_77:
        /*00bc*/ 	.word	0x000000b0


	//----- nvinfo : EIATTR_CBANK_PARAM_SIZE
	.align		4
.L_78:
        /*00c0*/ 	.byte	0x03, 0x19
        /*00c2*/ 	.short	0x002c


	//----- nvinfo : EIATTR_PARAM_CBANK
	.align		4
        /*00c4*/ 	.byte	0x04, 0x0a
        /*00c6*/ 	.short	(.L_80 - .L_79)
	.align		4
.L_79:
        /*00c8*/ 	.word	index@(.nv.constant0._Z21update_q_table_kernelPffiiiiifff)
        /*00cc*/ 	.short	0x0380
        /*00ce*/ 	.short	0x002c


	//----- nvinfo : EIATTR_SW_WAR
	.align		4
.L_80:
        /*00d0*/ 	.byte	0x04, 0x36
        /*00d2*/ 	.short	(.L_82 - .L_81)
.L_81:
        /*00d4*/ 	.word	0x00000008
.L_82:


//--------------------- .nv.info._Z17randomArrayKernelPiiiy --------------------------
	.section	.nv.info._Z17randomArrayKernelPiiiy,"",@"SHT_CUDA_INFO"
	.sectionflags	@""
	.align	4


	//----- nvinfo : EIATTR_CUDA_API_VERSION
	.align		4
        /*0000*/ 	.byte	0x04, 0x37
        /*0002*/ 	.short	(.L_84 - .L_83)
.L_83:
        /*0004*/ 	.word	0x00000082


	//----- nvinfo : EIATTR_KPARAM_INFO
	.align		4
.L_84:
        /*0008*/ 	.byte	0x04, 0x17
        /*000a*/ 	.short	(.L_86 - .L_85)
.L_85:
        /*000c*/ 	.word	0x00000000
        /*0010*/ 	.short	0x0003
        /*0012*/ 	.short	0x0010
        /*0014*/ 	.byte	0x00, 0xf0, 0x21, 0x00


	//----- nvinfo : EIATTR_KPARAM_INFO
	.align		4
.L_86:
        /*0018*/ 	.byte	0x04, 0x17
        /*001a*/ 	.short	(.L_88 - .L_87)
.L_87:
        /*001c*/ 	.word	0x00000000
        /*0020*/ 	.short	0x0002
        /*0022*/ 	.short	0x000c
        /*0024*/ 	.byte	0x00, 0xf0, 0x11, 0x00


	//----- nvinfo : EIATTR_KPARAM_INFO
	.align		4
.L_88:
        /*0028*/ 	.byte	0x04, 0x17
        /*002a*/ 	.short	(.L_90 - .L_89)
.L_89:
        /*002c*/ 	.word	0x00000000
        /*0030*/ 	.short	0x0001
        /*0032*/ 	.short	0x0008
        /*0034*/ 	.byte	0x00, 0xf0, 0x11, 0x00


	//----- nvinfo : EIATTR_KPARAM_INFO
	.align		4
.L_90:
        /*0038*/ 	.byte	0x04, 0x17
        /*003a*/ 	.short	(.L_92 - .L_91)
.L_91:
        /*003c*/ 	.word	0x00000000
        /*0040*/ 	.short	0x0000
        /*0042*/ 	.short	0x0000
        /*0044*/ 	.byte	0x00, 0xf5, 0x21, 0x00


	//----- nvinfo : EIATTR_SPARSE_MMA_MASK
	.align		4
.L_92:
        /*0048*/ 	.byte	0x03, 0x50
        /*004a*/ 	.short	0x0000


	//----- nvinfo : EIATTR_MAXREG_COUNT
	.align		4
        /*004c*/ 	.byte	0x03, 0x1b
        /*004e*/ 	.short	0x00ff


	//----- nvinfo : EIATTR_MERCURY_ISA_VERSION
	.align		4
        /*0050*/ 	.byte	0x03, 0x5f
        /*0052*/ 	.short	0x0101


	//----- nvinfo : EIATTR_VRC_CTA_INIT_COUNT
	.align		4
        /*0054*/ 	.byte	0x02, 0x4a
	.zero		1
	.zero		1


	//----- nvinfo : EIATTR_EXIT_INSTR_OFFSETS
	.align		4
        /*0058*/ 	.byte	0x04, 0x1c
        /*005a*/ 	.short	(.L_94 - .L_93)


	//   ....[0]....
.L_93:
        /*005c*/ 	.word	0x00002a80


	//   ....[1]....
        /*0060*/ 	.word	0x00002b20


	//----- nvinfo : EIATTR_CRS_STACK_SIZE
	.align		4
.L_94:
        /*0064*/ 	.byte	0x04, 0x1e
        /*0066*/ 	.short	(.L_96 - .L_95)
.L_95:
        /*0068*/ 	.word	0x00000000


	//----- nvinfo : EIATTR_CBANK_PARAM_SIZE
	.align		4
.L_96:
        /*006c*/ 	.byte	0x03, 0x19
        /*006e*/ 	.short	0x0018


	//----- nvinfo : EIATTR_PARAM_CBANK
	.align		4
        /*0070*/ 	.byte	0x04, 0x0a
        /*0072*/ 	.short	(.L_98 - .L_97)
	.align		4
.L_97:
        /*0074*/ 	.word	index@(.nv.constant0._Z17randomArrayKernelPiiiy)
        /*0078*/ 	.short	0x0380
        /*007a*/ 	.short	0x0018


	//----- nvinfo : EIATTR_SW_WAR
	.align		4
.L_98:
        /*007c*/ 	.byte	0x04, 0x36
        /*007e*/ 	.short	(.L_100 - .L_99)
.L_99:
        /*0080*/ 	.word	0x00000008
.L_100:


//--------------------- .nv.info._Z19epsilonGreedyKernelPfiff --------------------------
	.section	.nv.info._Z19epsilonGreedyKernelPfiff,"",@"SHT_CUDA_INFO"
	.sectionflags	@""
	.align	4


	//----- nvinfo : EIATTR_CUDA_API_VERSION
	.align		4
        /*0000*/ 	.byte	0x04, 0x37
        /*0002*/ 	.short	(.L_102 - .L_101)
.L_101:
        /*0004*/ 	.word	0x00000082


	//----- nvinfo : EIATTR_KPARAM_INFO
	.align		4
.L_102:
        /*0008*/ 	.byte	0x04, 0x17
        /*000a*/ 	.short	(.L_104 - .L_103)
.L_103:
        /*000c*/ 	.word	0x00000000
        /*0010*/ 	.short	0x0003
        /*0012*/ 	.short	0x0010
        /*0014*/ 	.byte	0x00, 0xf0, 0x11, 0x00


	//----- nvinfo : EIATTR_KPARAM_INFO
	.align		4
.L_104:
        /*0018*/ 	.byte	0x04, 0x17
        /*001a*/ 	.short	(.L_106 - .L_105)
.L_105:
        /*001c*/ 	.word	0x00000000
        /*0020*/ 	.short	0x0002
        /*0022*/ 	.short	0x000c
        /*0024*/ 	.byte	0x00, 0xf0, 0x11, 0x00


	//----- nvinfo : EIATTR_KPARAM_INFO
	.align		4
.L_106:
        /*0028*/ 	.byte	0x04, 0x17
        /*002a*/ 	.short	(.L_108 - .L_107)
.L_107:
        /*002c*/ 	.word	0x00000000
        /*0030*/ 	.short	0x0001
        /*0032*/ 	.short	0x0008
        /*0034*/ 	.byte	0x00, 0xf0, 0x11, 0x00


	//----- nvinfo : EIATTR_KPARAM_INFO
	.align		4
.L_108:
        /*0038*/ 	.byte	0x04, 0x17
        /*003a*/ 	.short	(.L_110 - .L_109)
.L_109:
        /*003c*/ 	.word	0x00000000
        /*0040*/ 	.short	0x0000
        /*0042*/ 	.short	0x0000
        /*0044*/ 	.byte	0x00, 0xf5, 0x21, 0x00


	//----- nvinfo : EIATTR_SPARSE_MMA_MASK
	.align		4
.L_110:
        /*0048*/ 	.byte	0x03, 0x50
        /*004a*/ 	.short	0x0000


	//----- nvinfo : EIATTR_MAXREG_COUNT
	.align		4
        /*004c*/ 	.byte	0x03, 0x1b
        /*004e*/ 	.short	0x00ff


	//----- nvinfo : EIATTR_MERCURY_ISA_VERSION
	.align		4
        /*0050*/ 	.byte	0x03, 0x5f
        /*0052*/ 	.short	0x0101


	//----- nvinfo : EIATTR_VRC_CTA_INIT_COUNT
	.align		4
        /*0054*/ 	.byte	0x02, 0x4a
	.zero		1
	.zero		1


	//----- nvinfo : EIATTR_EXIT_INSTR_OFFSETS
	.align		4
        /*0058*/ 	.byte	0x04, 0x1c
        /*005a*/ 	.short	(.L_112 - .L_111)


	//   ....[0]....
.L_111:
        /*005c*/ 	.word	0x00000070


	//   ....[1]....
        /*0060*/ 	.word	0x00000540


	//----- nvinfo : EIATTR_CRS_STACK_SIZE
	.align		4
.L_112:
        /*0064*/ 	.byte	0x04, 0x1e
        /*0066*/ 	.short	(.L_114 - .L_113)
.L_113:
        /*0068*/ 	.word	0x00000000


	//----- nvinfo : EIATTR_CBANK_PARAM_SIZE
	.align		4
.L_114:
        /*006c*/ 	.byte	0x03, 0x19
        /*006e*/ 	.short	0x0014


	//----- nvinfo : EIATTR_PARAM_CBANK
	.align		4
        /*0070*/ 	.byte	0x04, 0x0a
        /*0072*/ 	.short	(.L_116 - .L_115)
	.align		4
.L_115:
        /*0074*/ 	.word	index@(.nv.constant0._Z19epsilonGreedyKernelPfiff)
        /*0078*/ 	.short	0x0380
        /*007a*/ 	.short	0x0014


	//----- nvinfo : EIATTR_SW_WAR
	.align		4
.L_116:
        /*007c*/ 	.byte	0x04, 0x36
        /*007e*/ 	.short	(.L_118 - .L_117)
.L_117:
        /*0080*/ 	.word	0x00000008
.L_118:


//--------------------- .nv.callgraph             --------------------------
	.section	.nv.callgraph,"",@"SHT_CUDA_CALLGRAPH"
	.align	4
	.sectionentsize	8
	.align		4
        /*0000*/ 	.word	0x00000000
	.align		4
        /*0004*/ 	.word	0xffffffff
	.align		4
        /*0008*/ 	.word	0x00000000
	.align		4
        /*000c*/ 	.word	0xfffffffe
	.align		4
        /*0010*/ 	.word	0x00000000
	.align		4
        /*0014*/ 	.word	0xfffffffd
	.align		4
        /*0018*/ 	.word	0x00000000
	.align		4
        /*001c*/ 	.word	0xfffffffc


//--------------------- .nv.constant4             --------------------------
	.section	.nv.constant4,"a",@progbits
	.align	8
	.align		8
.nv.constant4:
        /*0000*/ 	.dword	precalc_xorwow_matrix
	.align		8
        /*0008*/ 	.dword	precalc_xorwow_offset_matrix
	.align		8
        /*0010*/ 	.dword	mrg32k3aM1
	.align		8
        /*0018*/ 	.dword	mrg32k3aM2
	.align		8
        /*0020*/ 	.dword	mrg32k3aM1SubSeq
	.align		8
        /*0028*/ 	.dword	mrg32k3aM2SubSeq
	.align		8
        /*0030*/ 	.dword	mrg32k3aM1Seq
	.align		8
        /*0038*/ 	.dword	mrg32k3aM2Seq


//--------------------- .nv.constant3             --------------------------
	.section	.nv.constant3,"a",@progbits
	.align	8
.nv.constant3:
	.type		__cr_lgamma_table,@object
	.size		__cr_lgamma_table,(.L_8 - __cr_lgamma_table)
__cr_lgamma_table:
        /*0000*/ 	.byte	0x00, 0x00, 0x00, 0x00, 0x00, 0x00, 0x00, 0x00, 0x00, 0x00, 0x00, 0x00, 0x00, 0x00, 0x00, 0x00
        /*0010*/ 	.byte	0xef, 0x39, 0xfa, 0xfe, 0x42, 0x2e, 0xe6, 0x3f, 0x02, 0x20, 0x2a, 0xfa, 0x0b, 0xab, 0xfc, 0x3f
        /*0020*/ 	.byte	0xf9, 0x2c, 0x92, 0x7c, 0xa7, 0x6c, 0x09, 0x40, 0xc9, 0x79, 0x44, 0x3c, 0x64, 0x26, 0x13, 0x40
        /*0030*/ 	.byte	0xca, 0x01, 0xcf, 0x3a, 0x27, 0x51, 0x1a, 0x40, 0x30, 0xcc, 0x2d, 0xf3, 0xe1, 0x0c, 0x21, 0x40
        /*0040*/ 	.byte	0x0d, 0xb7, 0xfc, 0x82, 0x8e, 0x35, 0x25, 0x40
.L_8:


//--------------------- .text._Z20randomizeZerosKernelPiify --------------------------
	.section	.text._Z20randomizeZerosKernelPiify,"ax",@progbits
	.align	128
        .global         _Z20randomizeZerosKernelPiify
        .type           _Z20randomizeZerosKernelPiify,@function
        .size           _Z20randomizeZerosKernelPiify,(.L_x_52 - _Z20randomizeZerosKernelPiify)
        .other          _Z20randomizeZerosKernelPiify,@"STO_CUDA_ENTRY STV_DEFAULT"
_Z20randomizeZerosKernelPiify:
.text._Z20randomizeZerosKernelPiify:
[----:B------:R-:W0:Y:S08]  /*0000*/  LDC R1, c[0x0][0x37c] ;  /* 0x0000df00ff017b82 */ /* 0x000e300000000800 */
[----:B------:R-:W1:Y:S01]  /*0010*/  LDC.64 R2, c[0x0][0x390] ;  /* 0x0000e400ff027b82 */ /* 0x000e620000000a00 */
[----:B------:R-:W2:Y:S01]  /*0020*/  S2R R11, SR_TID.X ;  /* 0x00000000000b7919 */ /* 0x000ea20000002100 */
[----:B------:R-:W3:Y:S01]  /*0030*/  LDCU UR6, c[0x0][0x388] ;  /* 0x00007100ff0677ac */ /* 0x000ee20008000800 */
[----:B0-----:R-:W-:Y:S01]  /*0040*/  VIADD R1, R1, 0xffffffd0 ;  /* 0xffffffd001017836 */ /* 0x001fe20000000000 */
[----:B------:R-:W-:Y:S01]  /*0050*/  BSSY.RECONVERGENT B0, `(.L_x_0) ;  /* 0x0000265000007945 */ /* 0x000fe20003800200 */
[----:B------:R-:W0:Y:S03]  /*0060*/  S2R R13, SR_TID.Y ;  /* 0x00000000000d7919 */ /* 0x000e260000002200 */
[----:B------:R-:W2:Y:S08]  /*0070*/  LDC R8, c[0x0][0x360] ;  /* 0x0000d800ff087b82 */ /* 0x000eb00000000800 */
[----:B------:R-:W2:Y:S08]  /*0080*/  S2UR UR4, SR_CTAID.X ;  /* 0x00000000000479c3 */ /* 0x000eb00000002500 */
[----:B------:R-:W0:Y:S01]  /*0090*/  S2UR UR5, SR_CTAID.Y ;  /* 0x00000000000579c3 */ /* 0x000e220000002600 */
[----:B-1----:R-:W-:-:S02]  /*00a0*/  LOP3.LUT R0, R2, 0xaad26b49, RZ, 0x3c, !PT ;  /* 0xaad26b4902007812 */ /* 0x002fc400078e3cff */
[----:B------:R-:W-:-:S03]  /*00b0*/  LOP3.LUT R2, R3, 0xf7dcefdd, RZ, 0x3c, !PT ;  /* 0xf7dcefdd03027812 */ /* 0x000fc600078e3cff */
[----:B------:R-:W-:Y:S02]  /*00c0*/  IMAD R0, R0, 0x4182bed5, RZ ;  /* 0x4182bed500007824 */ /* 0x000fe400078e02ff */
[----:B------:R-:W0:Y:S01]  /*00d0*/  LDC R10, c[0x0][0x364] ;  /* 0x0000d900ff0a7b82 */ /* 0x000e220000000800 */
[----:B------:R-:W-:Y:S02]  /*00e0*/  IMAD R9, R2, -0x658354e5, RZ ;  /* 0x9a7cab1b02097824 */ /* 0x000fe400078e02ff */
[C---:B------:R-:W-:Y:S01]  /*00f0*/  LOP3.LUT R6, R0.reuse, 0x159a55e5, RZ, 0x3c, !PT ;  /* 0x159a55e500067812 */ /* 0x040fe200078e3cff */
[C---:B------:R-:W-:Y:S02]  /*0100*/  VIADD R5, R0.reuse, 0x583f19 ;  /* 0x00583f1900057836 */ /* 0x040fe40000000000 */
[C---:B------:R-:W-:Y:S01]  /*0110*/  IADD3 R2, PT, PT, R0.reuse, 0x64f0c9, R9 ;  /* 0x0064f0c900027810 */ /* 0x040fe20007ffe009 */
[----:B------:R-:W-:Y:S01]  /*0120*/  VIADD R3, R0, 0x75bcd15 ;  /* 0x075bcd1500037836 */ /* 0x000fe20000000000 */
[C---:B------:R-:W-:Y:S01]  /*0130*/  LOP3.LUT R4, R9.reuse, 0x5491333, RZ, 0x3c, !PT ;  /* 0x0549133309047812 */ /* 0x040fe200078e3cff */
[----:B------:R-:W-:-:S02]  /*0140*/  VIADD R7, R9, 0x1f123bb5 ;  /* 0x1f123bb509077836 */ /* 0x000fc40000000000 */
[----:B--2---:R-:W-:Y:S01]  /*0150*/  IMAD R9, R8, UR4, R11 ;  /* 0x0000000408097c24 */ /* 0x004fe2000f8e020b */
[----:B------:R1:W-:Y:S04]  /*0160*/  STL.64 [R1], R2 ;  /* 0x0000000201007387 */ /* 0x0003e80000100a00 */
[----:B------:R1:W-:Y:S04]  /*0170*/  STL.64 [R1+0x8], R6 ;  /* 0x0000080601007387 */ /* 0x0003e80000100a00 */
[----:B------:R1:W-:Y:S01]  /*0180*/  STL.64 [R1+0x10], R4 ;  /* 0x0000100401007387 */ /* 0x0003e20000100a00 */
[----:B0-----:R-:W-:-:S04]  /*0190*/  IMAD R0, R10, UR5, R13 ;  /* 0x000000050a007c24 */ /* 0x001fc8000f8e020d */
[----:B---3--:R-:W-:Y:S01]  /*01a0*/  IMAD R0, R0, UR6, R9 ;  /* 0x0000000600007c24 */ /* 0x008fe2000f8e0209 */
[----:B------:R-:W0:Y:S04]  /*01b0*/  LDCU.64 UR6, c[0x0][0x358] ;  /* 0x00006b00ff0677ac */ /* 0x000e280008000a00 */
[----:B------:R-:W-:Y:S02]  /*01c0*/  ISETP.NE.AND P0, PT, R0, RZ, PT ;  /* 0x000000ff0000720c */ /* 0x000fe40003f05270 */
[----:B------:R-:W-:-:S11]  /*01d0*/  SHF.R.S32.HI R8, RZ, 0x1f, R0 ;  /* 0x0000001fff087819 */ /* 0x000fd60000011400 */
[----:B-1----:R-:W-:Y:S05]  /*01e0*/  @!P0 BRA `(.L_x_1) ;  /* 0x00000024002c8947 */ /* 0x002fea0003800000 */
[----:B------:R-:W-:Y:S02]  /*01f0*/  IMAD.MOV.U32 R13, RZ, RZ, R8 ;  /* 0x000000ffff0d7224 */ /* 0x000fe400078e0008 */
[----:B------:R-:W-:Y:S02]  /*0200*/  IMAD.MOV.U32 R11, RZ, RZ, RZ ;  /* 0x000000ffff0b7224 */ /* 0x000fe400078e00ff */
[----:B------:R-:W-:-:S07]  /*0210*/  IMAD.MOV.U32 R10, RZ, RZ, R0 ;  /* 0x000000ffff0a7224 */ /* 0x000fce00078e0000 */
.L_x_10:
[----:B------:R-:W-:Y:S01]  /*0220*/  LOP3.LUT R2, R10, 0x3, RZ, 0xc0, !PT ;  /* 0x000000030a027812 */ /* 0x000fe200078ec0ff */
[----:B------:R-:W-:Y:S03]  /*0230*/  BSSY.RECONVERGENT B1, `(.L_x_2) ;  /* 0x0000240000017945 */ /* 0x000fe60003800200 */
[----:B------:R-:W-:-:S04]  /*0240*/  ISETP.NE.U32.AND P0, PT, R2, RZ, PT ;  /* 0x000000ff0200720c */ /* 0x000fc80003f05070 */
[----:B------:R-:W-:-:S13]  /*0250*/  ISETP.NE.AND.EX P0, PT, RZ, RZ, PT, P0 ;  /* 0x000000ffff00720c */ /* 0x000fda0003f05300 */
[----:B-1----:R-:W-:Y:S05]  /*0260*/  @!P0 BRA `(.L_x_3) ;  /* 0x0000002000f08947 */ /* 0x002fea0003800000 */
[----:B------:R-:W1:Y:S01]  /*0270*/  LDC.64 R8, c[0x4][RZ] ;  /* 0x01000000ff087b82 */ /* 0x000e620000000a00 */
[----:B------:R-:W-:Y:S02]  /*0280*/  CS2R R2, SRZ ;  /* 0x0000000000027805 */ /* 0x000fe4000001ff00 */
[----:B------:R-:W-:Y:S02]  /*0290*/  CS2R R4, SRZ ;  /* 0x0000000000047805 */ /* 0x000fe4000001ff00 */
[----:B------:R-:W-:Y:S01]  /*02a0*/  CS2R R6, SRZ ;  /* 0x0000000000067805 */ /* 0x000fe2000001ff00 */
[----:B-1----:R-:W-:-:S07]  /*02b0*/  IMAD.WIDE.U32 R8, R11, 0xc80, R8 ;  /* 0x00000c800b087825 */ /* 0x002fce00078e0008 */
.L_x_5:
[----:B------:R-:W-:-:S06]  /*02c0*/  IMAD R12, R2, 0x4, R1 ;  /* 0x00000004020c7824 */ /* 0x000fcc00078e0201 */
[----:B------:R-:W5:Y:S01]  /*02d0*/  LDL R12, [R12+0x4] ;  /* 0x000004000c0c7983 */ /* 0x000f620000100800 */
[----:B------:R-:W-:-:S05]  /*02e0*/  UMOV UR4, URZ ;  /* 0x000000ff00047c82 */ /* 0x000fca0008000000 */
.L_x_4:
[----:B-----5:R-:W-:Y:S01]  /*02f0*/  SHF.R.U32.HI R22, RZ, UR4, R12 ;  /* 0x00000004ff167c19 */ /* 0x020fe2000801160c */
[----:B------:R-:W-:-:S03]  /*0300*/  IMAD.SHL.U32 R14, R2, 0x20, RZ ;  /* 0x00000020020e7824 */ /* 0x000fc600078e00ff */
[----:B------:R-:W-:Y:S01]  /*0310*/  LOP3.LUT R15, R22, 0x1, RZ, 0xc0, !PT ;  /* 0x00000001160f7812 */ /* 0x000fe200078ec0ff */
[----:B------:R-:W-:-:S03]  /*0320*/  VIADD R14, R14, UR4 ;  /* 0x000000040e0e7c36 */ /* 0x000fc60008000000 */
[----:B------:R-:W-:Y:S01]  /*0330*/  ISETP.NE.U32.AND P0, PT, R15, 0x1, PT ;  /* 0x000000010f00780c */ /* 0x000fe20003f05070 */
[----:B------:R-:W-:-:S03]  /*0340*/  IMAD R15, R14, 0x5, RZ ;  /* 0x000000050e0f7824 */ /* 0x000fc600078e02ff */
[----:B------:R-:W-:Y:S01]  /*0350*/  R2P PR, R22, 0x7e ;  /* 0x0000007e16007804 */ /* 0x000fe20000000000 */
[----:B------:R-:W-:-:S08]  /*0360*/  IMAD.WIDE.U32 R14, R15, 0x4, R8 ;  /* 0x000000040f0e7825 */ /* 0x000fd000078e0008 */
[----:B0-----:R-:W2:Y:S04]  /*0370*/  @!P0 LDG.E R16, desc[UR6][R14.64+0x10] ;  /* 0x000010060e108981 */ /* 0x001ea8000c1e1900 */
[----:B------:R-:W3:Y:S04]  /*0380*/  @P1 LDG.E R18, desc[UR6][R14.64+0x24] ;  /* 0x000024060e121981 */ /* 0x000ee8000c1e1900 */
[----:B------:R-:W4:Y:S04]  /*0390*/  @P2 LDG.E R20, desc[UR6][R14.64+0x38] ;  /* 0x000038060e142981 */ /* 0x000f28000c1e1900 */
[----:B------:R-:W4:Y:S04]  /*03a0*/  @P3 LDG.E R24, desc[UR6][R14.64+0x4c] ;  /* 0x00004c060e183981 */ /* 0x000f28000c1e1900 */
[----:B------:R-:W4:Y:S04]  /*03b0*/  @P4 LDG.E R26, desc[UR6][R14.64+0x60] ;  /* 0x000060060e1a4981 */ /* 0x000f28000c1e1900 */
[----:B------:R-:W4:Y:S04]  /*03c0*/  @!P0 LDG.E R17, desc[UR6][R14.64+0x4] ;  /* 0x000004060e118981 */ /* 0x000f28000c1e1900 */
[----:B------:R-:W4:Y:S04]  /*03d0*/  @!P0 LDG.E R19, desc[UR6][R14.64+0xc] ;  /* 0x00000c060e138981 */ /* 0x000f28000c1e1900 */
[----:B------:R-:W4:Y:S04]  /*03e0*/  @P1 LDG.E R21, desc[UR6][R14.64+0x18] ;  /* 0x000018060e151981 */ /* 0x000f28000c1e1900 */
[----:B------:R-:W4:Y:S04]  /*03f0*/  @P3 LDG.E R23, desc[UR6][R14.64+0x40] ;  /* 0x000040060e173981 */ /* 0x000f28000c1e1900 */
[----:B------:R-:W4:Y:S04]  /*0400*/  @P5 LDG.E R25, desc[UR6][R14.64+0x70] ;  /* 0x000070060e195981 */ /* 0x000f28000c1e1900 */
[----:B------:R-:W4:Y:S01]  /*0410*/  @P6 LDG.E R28, desc[UR6][R14.64+0x88] ;  /* 0x000088060e1c6981 */ /* 0x000f22000c1e1900 */
[----:B--2---:R-:W-:-:S03]  /*0420*/  @!P0 LOP3.LUT R5, R5, R16, RZ, 0x3c, !PT ;  /* 0x0000001005058212 */ /* 0x004fc600078e3cff */
[----:B------:R-:W2:Y:S01]  /*0430*/  @!P0 LDG.E R16, desc[UR6][R14.64] ;  /* 0x000000060e108981 */ /* 0x000ea2000c1e1900 */
[----:B---3--:R-:W-:-:S03]  /*0440*/  @P1 LOP3.LUT R5, R5, R18, RZ, 0x3c, !PT ;  /* 0x0000001205051212 */ /* 0x008fc600078e3cff */
[----:B------:R-:W3:Y:S01]  /*0450*/  @!P0 LDG.E R18, desc[UR6][R14.64+0x8] ;  /* 0x000008060e128981 */ /* 0x000ee2000c1e1900 */
[----:B----4-:R-:W-:-:S03]  /*0460*/  @P2 LOP3.LUT R5, R5, R20, RZ, 0x3c, !PT ;  /* 0x0000001405052212 */ /* 0x010fc600078e3cff */
[----:B------:R-:W4:Y:S01]  /*0470*/  @P1 LDG.E R20, desc[UR6][R14.64+0x14] ;  /* 0x000014060e141981 */ /* 0x000f22000c1e1900 */
[----:B------:R-:W-:-:S03]  /*0480*/  @P3 LOP3.LUT R5, R5, R24, RZ, 0x3c, !PT ;  /* 0x0000001805053212 */ /* 0x000fc600078e3cff */
[----:B------:R-:W4:Y:S01]  /*0490*/  @P5 LDG.E R24, desc[UR6][R14.64+0x74] ;  /* 0x000074060e185981 */ /* 0x000f22000c1e1900 */
[----:B------:R-:W-:-:S03]  /*04a0*/  @P4 LOP3.LUT R5, R5, R26, RZ, 0x3c, !PT ;  /* 0x0000001a05054212 */ /* 0x000fc600078e3cff */
[----:B------:R-:W4:Y:S01]  /*04b0*/  @P3 LDG.E R26, desc[UR6][R14.64+0x44] ;  /* 0x000044060e1a3981 */ /* 0x000f22000c1e1900 */
[----:B------:R-:W-:-:S03]  /*04c0*/  @!P0 LOP3.LUT R6, R6, R17, RZ, 0x3c, !PT ;  /* 0x0000001106068212 */ /* 0x000fc600078e3cff */
[----:B------:R-:W4:Y:S01]  /*04d0*/  @P1 LDG.E R17, desc[UR6][R14.64+0x20] ;  /* 0x000020060e111981 */ /* 0x000f22000c1e1900 */
[----:B------:R-:W-:-:S03]  /*04e0*/  @!P0 LOP3.LUT R4, R4, R19, RZ, 0x3c, !PT ;  /* 0x0000001304048212 */ /* 0x000fc600078e3cff */
[----:B------:R-:W4:Y:S01]  /*04f0*/  @P2 LDG.E R19, desc[UR6][R14.64+0x2c] ;  /* 0x00002c060e132981 */ /* 0x000f22000c1e1900 */
[----:B------:R-:W-:-:S03]  /*0500*/  @P1 LOP3.LUT R6, R6, R21, RZ, 0x3c, !PT ;  /* 0x0000001506061212 */ /* 0x000fc600078e3cff */
[----:B------:R-:W4:Y:S01]  /*0510*/  @P2 LDG.E R21, desc[UR6][R14.64+0x34] ;  /* 0x000034060e152981 */ /* 0x000f22000c1e1900 */
[----:B--2---:R-:W-:-:S03]  /*0520*/  @!P0 LOP3.LUT R3, R3, R16, RZ, 0x3c, !PT ;  /* 0x0000001003038212 */ /* 0x004fc600078e3cff */
[----:B------:R-:W2:Y:S01]  /*0530*/  @P1 LDG.E R16, desc[UR6][R14.64+0x1c] ;  /* 0x00001c060e101981 */ /* 0x000ea2000c1e1900 */
[----:B---3--:R-:W-:-:S03]  /*0540*/  @!P0 LOP3.LUT R7, R7, R18, RZ, 0x3c, !PT ;  /* 0x0000001207078212 */ /* 0x008fc600078e3cff */
[----:B------:R-:W3:Y:S01]  /*0550*/  @P2 LDG.E R18, desc[UR6][R14.64+0x28] ;  /* 0x000028060e122981 */ /* 0x000ee2000c1e1900 */
[----:B----4-:R-:W-:-:S03]  /*0560*/  @P1 LOP3.LUT R3, R3, R20, RZ, 0x3c, !PT ;  /* 0x0000001403031212 */ /* 0x010fc600078e3cff */
[----:B------:R-:W4:Y:S01]  /*0570*/  @P2 LDG.E R20, desc[UR6][R14.64+0x30] ;  /* 0x000030060e142981 */ /* 0x000f22000c1e1900 */
[----:B------:R-:W-:-:S03]  /*0580*/  @P5 LOP3.LUT R5, R5, R24, RZ, 0x3c, !PT ;  /* 0x0000001805055212 */ /* 0x000fc600078e3cff */
[----:B------:R-:W4:Y:S01]  /*0590*/  @P3 LDG.E R24, desc[UR6][R14.64+0x3c] ;  /* 0x00003c060e183981 */ /* 0x000f22000c1e1900 */
[----:B------:R-:W-:-:S03]  /*05a0*/  @P1 LOP3.LUT R4, R4, R17, RZ, 0x3c, !PT ;  /* 0x0000001104041212 */ /* 0x000fc600078e3cff */
[----:B------:R-:W4:Y:S01]  /*05b0*/  @P3 LDG.E R17, desc[UR6][R14.64+0x48] ;  /* 0x000048060e113981 */ /* 0x000f22000c1e1900 */
[----:B------:R-:W-:-:S03]  /*05c0*/  @P2 LOP3.LUT R6, R6, R19, RZ, 0x3c, !PT ;  /* 0x0000001306062212 */ /* 0x000fc600078e3cff */
[----:B------:R-:W4:Y:S01]  /*05d0*/  @P4 LDG.E R19, desc[UR6][R14.64+0x54] ;  /* 0x000054060e134981 */ /* 0x000f22000c1e1900 */
[----:B------:R-:W-:Y:S02]  /*05e0*/  @P2 LOP3.LUT R4, R4, R21, RZ, 0x3c, !PT ;  /* 0x0000001504042212 */ /* 0x000fe400078e3cff */
[----:B------:R-:W-:Y:S01]  /*05f0*/  @P3 LOP3.LUT R6, R6, R23, RZ, 0x3c, !PT ;  /* 0x0000001706063212 */ /* 0x000fe200078e3cff */
[----:B------:R-:W4:Y:S04]  /*0600*/  @P4 LDG.E R21, desc[UR6][R14.64+0x5c] ;  /* 0x00005c060e154981 */ /* 0x000f28000c1e1900 */
[----:B------:R-:W4:Y:S01]  /*0610*/  @P5 LDG.E R23, desc[UR6][R14.64+0x68] ;  /* 0x000068060e175981 */ /* 0x000f22000c1e1900 */
[----:B--2---:R-:W-:-:S03]  /*0620*/  @P1 LOP3.LUT R7, R7, R16, RZ, 0x3c, !PT ;  /* 0x0000001007071212 */ /* 0x004fc600078e3cff */
[----:B------:R-:W2:Y:S01]  /*0630*/  @P4 LDG.E R16, desc[UR6][R14.64+0x50] ;  /* 0x000050060e104981 */ /* 0x000ea2000c1e1900 */
[----:B---3--:R-:W-:-:S03]  /*0640*/  @P2 LOP3.LUT R3, R3, R18, RZ, 0x3c, !PT ;  /* 0x0000001203032212 */ /* 0x008fc600078e3cff */
[----:B------:R-:W3:Y:S01]  /*0650*/  @P4 LDG.E R18, desc[UR6][R14.64+0x58] ;  /* 0x000058060e124981 */ /* 0x000ee2000c1e1900 */
[----:B----4-:R-:W-:-:S03]  /*0660*/  @P2 LOP3.LUT R7, R7, R20, RZ, 0x3c, !PT ;  /* 0x0000001407072212 */ /* 0x010fc600078e3cff */
[----:B------:R-:W4:Y:S01]  /*0670*/  @P5 LDG.E R20, desc[UR6][R14.64+0x64] ;  /* 0x000064060e145981 */ /* 0x000f22000c1e1900 */
[----:B------:R-:W-:-:S03]  /*0680*/  @P3 LOP3.LUT R3, R3, R24, RZ, 0x3c, !PT ;  /* 0x0000001803033212 */ /* 0x000fc600078e3cff */
[----:B------:R-:W4:Y:S01]  /*0690*/  @P5 LDG.E R24, desc[UR6][R14.64+0x6c] ;  /* 0x00006c060e185981 */ /* 0x000f22000c1e1900 */
[----:B------:R-:W-:Y:S02]  /*06a0*/  LOP3.LUT P0, RZ, R22, 0x80, RZ, 0xc0, !PT ;  /* 0x0000008016ff7812 */ /* 0x000fe4000780c0ff */
[----:B------:R-:W-:Y:S02]  /*06b0*/  @P3 LOP3.LUT R7, R7, R26, RZ, 0x3c, !PT ;  /* 0x0000001a07073212 */ /* 0x000fe400078e3cff */
[----:B------:R-:W-:Y:S02]  /*06c0*/  @P3 LOP3.LUT R4, R4, R17, RZ, 0x3c, !PT ;  /* 0x0000001104043212 */ /* 0x000fe400078e3cff */
[----:B------:R-:W4:Y:S01]  /*06d0*/  @P6 LDG.E R17, desc[UR6][R14.64+0x7c] ;  /* 0x00007c060e116981 */ /* 0x000f22000c1e1900 */
[----:B------:R-:W-:-:S03]  /*06e0*/  @P4 LOP3.LUT R6, R6, R19, RZ, 0x3c, !PT ;  /* 0x0000001306064212 */ /* 0x000fc600078e3cff */
[----:B------:R-:W4:Y:S01]  /*06f0*/  @P6 LDG.E R19, desc[UR6][R14.64+0x84] ;  /* 0x000084060e136981 */ /* 0x000f22000c1e1900 */
[----:B------:R-:W-:-:S03]  /*0700*/  @P4 LOP3.LUT R4, R4, R21, RZ, 0x3c, !PT ;  /* 0x0000001504044212 */ /* 0x000fc600078e3cff */
[----:B------:R-:W4:Y:S01]  /*0710*/  @P0 LDG.E R26, desc[UR6][R14.64+0x9c] ;  /* 0x00009c060e1a0981 */ /* 0x000f22000c1e1900 */
[----:B------:R-:W-:-:S03]  /*0720*/  @P5 LOP3.LUT R6, R6, R23, RZ, 0x3c, !PT ;  /* 0x0000001706065212 */ /* 0x000fc600078e3cff */
        /* <DEDUP_REMOVED lines=10> */
[----:B------:R-:W-:Y:S02]  /*07d0*/  @P5 LOP3.LUT R4, R4, R25, RZ, 0x3c, !PT ;  /* 0x0000001904045212 */ /* 0x000fe400078e3cff */
[----:B------:R-:W-:Y:S02]  /*07e0*/  @P6 LOP3.LUT R5, R5, R28, RZ, 0x3c, !PT ;  /* 0x0000001c05056212 */ /* 0x000fe400078e3cff */
[----:B------:R-:W-:Y:S02]  /*07f0*/  @P6 LOP3.LUT R6, R6, R17, RZ, 0x3c, !PT ;  /* 0x0000001106066212 */ /* 0x000fe400078e3cff */
[----:B------:R-:W-:Y:S02]  /*0800*/  @P6 LOP3.LUT R4, R4, R19, RZ, 0x3c, !PT ;  /* 0x0000001304046212 */ /* 0x000fe400078e3cff */
[----:B------:R-:W-:Y:S02]  /*0810*/  @P0 LOP3.LUT R5, R5, R26, RZ, 0x3c, !PT ;  /* 0x0000001a05050212 */ /* 0x000fe400078e3cff */
[----:B------:R-:W-:-:S02]  /*0820*/  @P0 LOP3.LUT R6, R6, R21, RZ, 0x3c, !PT ;  /* 0x0000001506060212 */ /* 0x000fc400078e3cff */
[----:B------:R-:W-:Y:S02]  /*0830*/  @P0 LOP3.LUT R4, R4, R23, RZ, 0x3c, !PT ;  /* 0x0000001704040212 */ /* 0x000fe400078e3cff */
[----:B--2---:R-:W-:Y:S02]  /*0840*/  @P6 LOP3.LUT R3, R3, R16, RZ, 0x3c, !PT ;  /* 0x0000001003036212 */ /* 0x004fe400078e3cff */
[----:B---3--:R-:W-:Y:S02]  /*0850*/  @P6 LOP3.LUT R7, R7, R18, RZ, 0x3c, !PT ;  /* 0x0000001207076212 */ /* 0x008fe400078e3cff */
[----:B----4-:R-:W-:Y:S02]  /*0860*/  @P0 LOP3.LUT R3, R3, R20, RZ, 0x3c, !PT ;  /* 0x0000001403030212 */ /* 0x010fe400078e3cff */
[----:B------:R-:W-:Y:S02]  /*0870*/  @P0 LOP3.LUT R7, R7, R24, RZ, 0x3c, !PT ;  /* 0x0000001807070212 */ /* 0x000fe400078e3cff */
[----:B------:R-:W-:-:S13]  /*0880*/  R2P PR, R22.B1, 0x7f ;  /* 0x0000007f16007804 */ /* 0x000fda0000001000 */
[----:B------:R-:W2:Y:S04]  /*0890*/  @P0 LDG.E R18, desc[UR6][R14.64+0xa0] ;  /* 0x0000a0060e120981 */ /* 0x000ea8000c1e1900 */
[----:B------:R-:W3:Y:S04]  /*08a0*/  @P0 LDG.E R19, desc[UR6][R14.64+0xa4] ;  /* 0x0000a4060e130981 */ /* 0x000ee8000c1e1900 */
[----:B------:R-:W4:Y:S04]  /*08b0*/  @P0 LDG.E R20, desc[UR6][R14.64+0xa8] ;  /* 0x0000a8060e140981 */ /* 0x000f28000c1e1900 */
[----:B------:R-:W4:Y:S04]  /*08c0*/  @P0 LDG.E R21, desc[UR6][R14.64+0xac] ;  /* 0x0000ac060e150981 */ /* 0x000f28000c1e1900 */
[----:B------:R-:W4:Y:S04]  /*08d0*/  @P0 LDG.E R24, desc[UR6][R14.64+0xb0] ;  /* 0x0000b0060e180981 */ /* 0x000f28000c1e1900 */
[----:B------:R-:W4:Y:S04]  /*08e0*/  @P1 LDG.E R16, desc[UR6][R14.64+0xbc] ;  /* 0x0000bc060e101981 */ /* 0x000f28000c1e1900 */
[----:B------:R-:W4:Y:S04]  /*08f0*/  @P1 LDG.E R26, desc[UR6][R14.64+0xb4] ;  /* 0x0000b4060e1a1981 */ /* 0x000f28000c1e1900 */
        /* <DEDUP_REMOVED lines=11> */
[----:B------:R-:W-:Y:S01]  /*09b0*/  LOP3.LUT P0, RZ, R22, 0x8000, RZ, 0xc0, !PT ;  /* 0x0000800016ff7812 */ /* 0x000fe2000780c0ff */
[----:B------:R-:W4:Y:S01]  /*09c0*/  @P2 LDG.E R24, desc[UR6][R14.64+0xd8] ;  /* 0x0000d8060e182981 */ /* 0x000f22000c1e1900 */
[----:B------:R-:W-:-:S03]  /*09d0*/  @P1 LOP3.LUT R7, R7, R16, RZ, 0x3c, !PT ;  /* 0x0000001007071212 */ /* 0x000fc600078e3cff */
[----:B------:R-:W4:Y:S01]  /*09e0*/  @P2 LDG.E R22, desc[UR6][R14.64+0xd0] ;  /* 0x0000d0060e162981 */ /* 0x000f22000c1e1900 */
[----:B------:R-:W-:-:S03]  /*09f0*/  @P1 LOP3.LUT R3, R3, R26, RZ, 0x3c, !PT ;  /* 0x0000001a03031212 */ /* 0x000fc600078e3cff */
[----:B------:R-:W4:Y:S01]  /*0a00*/  @P3 LDG.E R16, desc[UR6][R14.64+0xe4] ;  /* 0x0000e4060e103981 */ /* 0x000f22000c1e1900 */
[----:B------:R-:W-:-:S03]  /*0a10*/  @P1 LOP3.LUT R6, R6, R23, RZ, 0x3c, !PT ;  /* 0x0000001706061212 */ /* 0x000fc600078e3cff */
[----:B------:R-:W4:Y:S01]  /*0a20*/  @P3 LDG.E R26, desc[UR6][R14.64+0xdc] ;  /* 0x0000dc060e1a3981 */ /* 0x000f22000c1e1900 */
[----:B------:R-:W-:-:S03]  /*0a30*/  @P1 LOP3.LUT R4, R4, R17, RZ, 0x3c, !PT ;  /* 0x0000001104041212 */ /* 0x000fc600078e3cff */
        /* <DEDUP_REMOVED lines=43> */
[----:B------:R-:W-:-:S04]  /*0cf0*/  UIADD3 UR4, UPT, UPT, UR4, 0x10, URZ ;  /* 0x0000001004047890 */ /* 0x000fc8000fffe0ff */
[----:B------:R-:W-:Y:S01]  /*0d00*/  UISETP.NE.AND UP0, UPT, UR4, 0x20, UPT ;  /* 0x000000200400788c */ /* 0x000fe2000bf05270 */
[----:B--2---:R-:W-:Y:S02]  /*0d10*/  @P5 LOP3.LUT R5, R5, R18, RZ, 0x3c, !PT ;  /* 0x0000001205055212 */ /* 0x004fe400078e3cff */
[----:B---3--:R-:W-:Y:S02]  /*0d20*/  @P6 LOP3.LUT R6, R6, R19, RZ, 0x3c, !PT ;  /* 0x0000001306066212 */ /* 0x008fe400078e3cff */
[----:B----4-:R-:W-:Y:S02]  /*0d30*/  @P6 LOP3.LUT R3, R3, R20, RZ, 0x3c, !PT ;  /* 0x0000001403036212 */ /* 0x010fe400078e3cff */
[----:B------:R-:W-:Y:S02]  /*0d40*/  @P6 LOP3.LUT R4, R4, R21, RZ, 0x3c, !PT ;  /* 0x0000001504046212 */ /* 0x000fe400078e3cff */
[----:B------:R-:W-:Y:S02]  /*0d50*/  @P6 LOP3.LUT R7, R7, R22, RZ, 0x3c, !PT ;  /* 0x0000001607076212 */ /* 0x000fe400078e3cff */
[----:B------:R-:W-:-:S02]  /*0d60*/  @P6 LOP3.LUT R5, R5, R16, RZ, 0x3c, !PT ;  /* 0x0000001005056212 */ /* 0x000fc400078e3cff */
[----:B------:R-:W-:Y:S02]  /*0d70*/  @P0 LOP3.LUT R3, R3, R24, RZ, 0x3c, !PT ;  /* 0x0000001803030212 */ /* 0x000fe400078e3cff */
[----:B------:R-:W-:Y:S02]  /*0d80*/  @P0 LOP3.LUT R5, R5, R28, RZ, 0x3c, !PT ;  /* 0x0000001c05050212 */ /* 0x000fe400078e3cff */
[----:B------:R-:W-:Y:S02]  /*0d90*/  @P0 LOP3.LUT R7, R7, R26, RZ, 0x3c, !PT ;  /* 0x0000001a07070212 */ /* 0x000fe400078e3cff */
[----:B------:R-:W-:Y:S02]  /*0da0*/  @P0 LOP3.LUT R4, R4, R23, RZ, 0x3c, !PT ;  /* 0x0000001704040212 */ /* 0x000fe400078e3cff */
[----:B------:R-:W-:Y:S01]  /*0db0*/  @P0 LOP3.LUT R6, R6, R17, RZ, 0x3c, !PT ;  /* 0x0000001106060212 */ /* 0x000fe200078e3cff */
[----:B------:R-:W-:Y:S06]  /*0dc0*/  BRA.U UP0, `(.L_x_4) ;  /* 0xfffffff500487547 */ /* 0x000fec000b83ffff */
[----:B------:R-:W-:-:S05]  /*0dd0*/  VIADD R2, R2, 0x1 ;  /* 0x0000000102027836 */ /* 0x000fca0000000000 */
[----:B------:R-:W-:-:S13]  /*0de0*/  ISETP.NE.AND P0, PT, R2, 0x5, PT ;  /* 0x000000050200780c */ /* 0x000fda0003f05270 */
[----:B------:R-:W-:Y:S05]  /*0df0*/  @P0 BRA `(.L_x_5) ;  /* 0xfffffff400300947 */ /* 0x000fea000383ffff */
[----:B------:R-:W-:Y:S01]  /*0e00*/  LOP3.LUT R2, R10, 0x3, RZ, 0xc0, !PT ;  /* 0x000000030a027812 */ /* 0x000fe200078ec0ff */
[----:B------:R1:W-:Y:S03]  /*0e10*/  STL.64 [R1+0x8], R6 ;  /* 0x0000080601007387 */ /* 0x0003e60000100a00 */
[----:B------:R-:W-:Y:S01]  /*0e20*/  ISETP.NE.U32.AND P0, PT, R2, 0x1, PT ;  /* 0x000000010200780c */ /* 0x000fe20003f05070 */
[----:B------:R1:W-:Y:S03]  /*0e30*/  STL.64 [R1+0x10], R4 ;  /* 0x0000100401007387 */ /* 0x0003e60000100a00 */
[----:B------:R-:W-:Y:S01]  /*0e40*/  ISETP.NE.AND.EX P0, PT, RZ, RZ, PT, P0 ;  /* 0x000000ffff00720c */ /* 0x000fe20003f05300 */
[----:B------:R1:W-:-:S12]  /*0e50*/  STL [R1+0x4], R3 ;  /* 0x0000040301007387 */ /* 0x0003d80000100800 */
[----:B-1----:R-:W-:Y:S05]  /*0e60*/  @!P0 BRA `(.L_x_3) ;  /* 0x0000001400f08947 */ /* 0x002fea0003800000 */
[----:B------:R-:W-:Y:S01]  /*0e70*/  UMOV UR4, URZ ;  /* 0x000000ff00047c82 */ /* 0x000fe20008000000 */
[----:B------:R-:W-:Y:S01]  /*0e80*/  CS2R R2, SRZ ;  /* 0x0000000000027805 */ /* 0x000fe2000001ff00 */
[----:B------:R-:W-:Y:S01]  /*0e90*/  IMAD.MOV.U32 R4, RZ, RZ, RZ ;  /* 0x000000ffff047224 */ /* 0x000fe200078e00ff */
[----:B------:R-:W-:Y:S01]  /*0ea0*/  CS2R R6, SRZ ;  /* 0x0000000000067805 */ /* 0x000fe2000001ff00 */
[----:B------:R-:W-:-:S07]  /*0eb0*/  IMAD.U32 R5, RZ, RZ, UR4 ;  /* 0x00000004ff057e24 */ /* 0x000fce000f8e00ff */
.L_x_7:
[----:B------:R-:W-:-:S06]  /*0ec0*/  IMAD R12, R2, 0x4, R1 ;  /* 0x00000004020c7824 */ /* 0x000fcc00078e0201 */
[----:B------:R-:W5:Y:S01]  /*0ed0*/  LDL R12, [R12+0x4] ;  /* 0x000004000c0c7983 */ /* 0x000f620000100800 */
[----:B------:R-:W-:-:S05]  /*0ee0*/  UMOV UR4, URZ ;  /* 0x000000ff00047c82 */ /* 0x000fca0008000000 */
.L_x_6:
        /* <DEDUP_REMOVED lines=8> */
[----:B------:R-:W2:Y:S04]  /*0f70*/  @!P0 LDG.E R16, desc[UR6][R14.64+0x10] ;  /* 0x000010060e108981 */ /* 0x000ea8000c1e1900 */
        /* <DEDUP_REMOVED lines=171> */
[----:B------:R1:W-:Y:S03]  /*1a30*/  STL [R1+0x4], R3 ;  /* 0x0000040301007387 */ /* 0x0003e60000100800 */
[----:B------:R-:W-:Y:S01]  /*1a40*/  ISETP.NE.AND.EX P0, PT, RZ, RZ, PT, P0 ;  /* 0x000000ffff00720c */ /* 0x000fe20003f05300 */
[----:B------:R1:W-:-:S12]  /*1a50*/  STL.64 [R1+0x10], R4 ;  /* 0x0000100401007387 */ /* 0x0003d80000100a00 */
[----:B-1----:R-:W-:Y:S05]  /*1a60*/  @P0 BRA `(.L_x_3) ;  /* 0x0000000800f00947 */ /* 0x002fea0003800000 */
[----:B------:R-:W-:Y:S01]  /*1a70*/  UMOV UR4, URZ ;  /* 0x000000ff00047c82 */ /* 0x000fe20008000000 */
[----:B------:R-:W-:Y:S01]  /*1a80*/  CS2R R2, SRZ ;  /* 0x0000000000027805 */ /* 0x000fe2000001ff00 */
[----:B------:R-:W-:Y:S01]  /*1a90*/  IMAD.MOV.U32 R4, RZ, RZ, RZ ;  /* 0x000000ffff047224 */ /* 0x000fe200078e00ff */
[----:B------:R-:W-:Y:S01]  /*1aa0*/  CS2R R6, SRZ ;  /* 0x0000000000067805 */ /* 0x000fe2000001ff00 */
[----:B------:R-:W-:-:S07]  /*1ab0*/  IMAD.U32 R5, RZ, RZ, UR4 ;  /* 0x00000004ff057e24 */ /* 0x000fce000f8e00ff */
.L_x_9:
[----:B------:R-:W-:-:S06]  /*1ac0*/  IMAD R12, R2, 0x4, R1 ;  /* 0x00000004020c7824 */ /* 0x000fcc00078e0201 */
[----:B------:R-:W5:Y:S01]  /*1ad0*/  LDL R12, [R12+0x4] ;  /* 0x000004000c0c7983 */ /* 0x000f620000100800 */
[----:B------:R-:W-:-:S05]  /*1ae0*/  UMOV UR4, URZ ;  /* 0x000000ff00047c82 */ /* 0x000fca0008000000 */
.L_x_8:
        /* <DEDUP_REMOVED lines=177> */
[----:B------:R1:W-:Y:S04]  /*2600*/  STL.64 [R1+0x8], R6 ;  /* 0x0000080601007387 */ /* 0x0003e80000100a00 */
[----:B------:R1:W-:Y:S04]  /*2610*/  STL [R1+0x4], R3 ;  /* 0x0000040301007387 */ /* 0x0003e80000100800 */
[----:B------:R1:W-:Y:S02]  /*2620*/  STL.64 [R1+0x10], R4 ;  /* 0x0000100401007387 */ /* 0x0003e40000100a00 */
.L_x_3:
[----:B0-----:R-:W-:Y:S05]  /*2630*/  BSYNC.RECONVERGENT B1 ;  /* 0x0000000000017941 */ /* 0x001fea0003800200 */
.L_x_2:
[C---:B------:R-:W-:Y:S01]  /*2640*/  ISETP.GT.U32.AND P0, PT, R10.reuse, 0x3, PT ;  /* 0x000000030a00780c */ /* 0x040fe20003f04070 */
[----:B------:R-:W-:Y:S01]  /*2650*/  VIADD R11, R11, 0x1 ;  /* 0x000000010b0b7836 */ /* 0x000fe20000000000 */
[--C-:B------:R-:W-:Y:S02]  /*2660*/  SHF.R.U64 R10, R10, 0x2, R13.reuse ;  /* 0x000000020a0a7819 */ /* 0x100fe4000000120d */
[----:B------:R-:W-:Y:S02]  /*2670*/  ISETP.GT.U32.AND.EX P0, PT, R13, RZ, PT, P0 ;  /* 0x000000ff0d00720c */ /* 0x000fe40003f04100 */
[----:B------:R-:W-:-:S11]  /*2680*/  SHF.R.U32.HI R13, RZ, 0x2, R13 ;  /* 0x00000002ff0d7819 */ /* 0x000fd6000001160d */
[----:B------:R-:W-:Y:S05]  /*2690*/  @P0 BRA `(.L_x_10) ;  /* 0xffffffd800e00947 */ /* 0x000fea000383ffff */
.L_x_1:
[----:B0-----:R-:W-:Y:S05]  /*26a0*/  BSYNC.RECONVERGENT B0 ;  /* 0x0000000000007941 */ /* 0x001fea0003800200 */
.L_x_0:
[----:B------:R-:W0:Y:S01]  /*26b0*/  LDCU.64 UR4, c[0x0][0x380] ;  /* 0x00007000ff0477ac */ /* 0x000e220008000a00 */
[----:B-1----:R-:W-:Y:S02]  /*26c0*/  SHF.R.S32.HI R7, RZ, 0x1f, R0 ;  /* 0x0000001fff077819 */ /* 0x002fe40000011400 */
[----:B0-----:R-:W-:-:S04]  /*26d0*/  LEA R6, P0, R0, UR4, 0x2 ;  /* 0x0000000400067c11 */ /* 0x001fc8000f8010ff */
[----:B------:R-:W-:-:S05]  /*26e0*/  LEA.HI.X R7, R0, UR5, R7, 0x2, P0 ;  /* 0x0000000500077c11 */ /* 0x000fca00080f1407 */
[----:B------:R-:W2:Y:S02]  /*26f0*/  LDG.E R0, desc[UR6][R6.64] ;  /* 0x0000000606007981 */ /* 0x000ea4000c1e1900 */
[----:B--2---:R-:W-:-:S13]  /*2700*/  ISETP.NE.AND P0, PT, R0, 0x1, PT ;  /* 0x000000010000780c */ /* 0x004fda0003f05270 */
[----:B------:R-:W-:Y:S05]  /*2710*/  @P0 EXIT ;  /* 0x000000000000094d */ /* 0x000fea0003800000 */
[----:B------:R-:W0:Y:S01]  /*2720*/  LDC.64 R8, c[0x0][0x390] ;  /* 0x0000e400ff087b82 */ /* 0x000e220000000a00 */
[----:B------:R-:W-:Y:S01]  /*2730*/  SHF.R.U32.HI R0, RZ, 0x2, R3 ;  /* 0x00000002ff007819 */ /* 0x000fe20000011603 */
[----:B------:R-:W1:Y:S03]  /*2740*/  LDCU UR4, c[0x0][0x38c] ;  /* 0x00007180ff0477ac */ /* 0x000e660008000800 */
[----:B------:R-:W-:Y:S01]  /*2750*/  LOP3.LUT R0, R0, R3, RZ, 0x3c, !PT ;  /* 0x0000000300007212 */ /* 0x000fe200078e3cff */
[----:B------:R-:W-:-:S04]  /*2760*/  IMAD.SHL.U32 R3, R5, 0x10, RZ ;  /* 0x0000001005037824 */ /* 0x000fc800078e00ff */
[----:B------:R-:W-:-:S05]  /*2770*/  IMAD.SHL.U32 R2, R0, 0x2, RZ ;  /* 0x0000000200027824 */ /* 0x000fca00078e00ff */
[----:B------:R-:W-:Y:S01]  /*2780*/  LOP3.LUT R2, R0, R2, R3, 0x96, !PT ;  /* 0x0000000200027212 */ /* 0x000fe200078e9603 */
[----:B------:R-:W-:-:S03]  /*2790*/  IMAD.MOV.U32 R3, RZ, RZ, 0x2f800000 ;  /* 0x2f800000ff037424 */ /* 0x000fc600078e00ff */
[----:B------:R-:W-:Y:S02]  /*27a0*/  LOP3.LUT R2, R2, R5, RZ, 0x3c, !PT ;  /* 0x0000000502027212 */ /* 0x000fe400078e3cff */
[----:B0-----:R-:W-:Y:S02]  /*27b0*/  LOP3.LUT R8, R8, 0xaad26b49, RZ, 0x3c, !PT ;  /* 0xaad26b4908087812 */ /* 0x001fe400078e3cff */
[----:B------:R-:W-:-:S03]  /*27c0*/  LOP3.LUT R9, R9, 0xf7dcefdd, RZ, 0x3c, !PT ;  /* 0xf7dcefdd09097812 */ /* 0x000fc600078e3cff */
[----:B------:R-:W-:Y:S02]  /*27d0*/  IMAD R8, R8, 0x4182bed5, RZ ;  /* 0x4182bed508087824 */ /* 0x000fe400078e02ff */
[----:B------:R-:W-:-:S05]  /*27e0*/  IMAD R9, R9, -0x658354e5, RZ ;  /* 0x9a7cab1b09097824 */ /* 0x000fca00078e02ff */
[----:B------:R-:W-:-:S04]  /*27f0*/  IADD3 R9, PT, PT, R8, 0x64f0c9, R9 ;  /* 0x0064f0c908097810 */ /* 0x000fc80007ffe009 */
[----:B------:R-:W-:-:S04]  /*2800*/  IADD3 R2, PT, PT, R9, 0x587c5, R2 ;  /* 0x000587c509027810 */ /* 0x000fc80007ffe002 */
[----:B------:R-:W-:-:S05]  /*2810*/  I2FP.F32.U32 R2, R2 ;  /* 0x0000000200027245 */ /* 0x000fca0000201000 */
[----:B------:R-:W-:-:S05]  /*2820*/  FFMA R2, R2, R3, 1.1641532182693481445e-10 ;  /* 0x2f00000002027423 */ /* 0x000fca0000000003 */
[----:B-1----:R-:W-:-:S13]  /*2830*/  FSETP.GEU.AND P0, PT, R2, UR4, PT ;  /* 0x0000000402007c0b */ /* 0x002fda000bf0e000 */
[----:B------:R-:W-:Y:S05]  /*2840*/  @P0 EXIT ;  /* 0x000000000000094d */ /* 0x000fea0003800000 */
[----:B------:R-:W-:-:S05]  /*2850*/  IMAD.MOV.U32 R3, RZ, RZ, 0x2 ;  /* 0x00000002ff037424 */ /* 0x000fca00078e00ff */
[----:B------:R-:W-:Y:S01]  /*2860*/  STG.E desc[UR6][R6.64], R3 ;  /* 0x0000000306007986 */ /* 0x000fe2000c101906 */
[----:B------:R-:W-:Y:S05]  /*2870*/  EXIT ;  /* 0x000000000000794d */ /* 0x000fea0003800000 */
.L_x_11:
[----:B------:R-:W-:-:S00]  /*2880*/  BRA `(.L_x_11) ;  /* 0xfffffffc00fc7947 */ /* 0x000fc0000383ffff */
[----:B------:R-:W-:-:S00]  /*2890*/  NOP ;  /* 0x0000000000007918 */ /* 0x000fc00000000000 */
        /* <DEDUP_REMOVED lines=14> */
.L_x_52:


//--------------------- .text._Z21update_q_table_kernelPffiiiiifff --------------------------
	.section	.text._Z21update_q_table_kernelPffiiiiifff,"ax",@progbits
	.align	128
        .global         _Z21update_q_table_kernelPffiiiiifff
        .type           _Z21update_q_table_kernelPffiiiiifff,@function
        .size           _Z21update_q_table_kernelPffiiiiifff,(.L_x_53 - _Z21update_q_table_kernelPffiiiiifff)
        .other          _Z21update_q_table_kernelPffiiiiifff,@"STO_CUDA_ENTRY STV_DEFAULT"
_Z21update_q_table_kernelPffiiiiifff:
.text._Z21update_q_table_kernelPffiiiiifff:
[----:B------:R-:W-:Y:S08]  /*0000*/  LDC R1, c[0x0][0x37c] ;  /* 0x0000df00ff017b82 */ /* 0x000ff00000000800 */
[----:B------:R-:W0:Y:S01]  /*0010*/  LDC.64 R2, c[0x0][0x380] ;  /* 0x0000e000ff027b82 */ /* 0x000e220000000a00 */
[----:B------:R-:W0:Y:S01]  /*0020*/  LDCU.64 UR4, c[0x0][0x358] ;  /* 0x00006b00ff0477ac */ /* 0x000e220008000a00 */
[----:B------:R-:W1:Y:S06]  /*0030*/  LDCU UR6, c[0x0][0x388] ;  /* 0x00007100ff0677ac */ /* 0x000e6c0008000800 */
[----:B------:R-:W1:Y:S08]  /*0040*/  LDC R5, c[0x0][0x3a8] ;  /* 0x0000ea00ff057b82 */ /* 0x000e700000000800 */
[----:B------:R-:W1:Y:S01]  /*0050*/  LDC.64 R6, c[0x0][0x3a0] ;  /* 0x0000e800ff067b82 */ /* 0x000e620000000a00 */
[----:B0-----:R-:W2:Y:S01]  /*0060*/  LDG.E R0, desc[UR4][R2.64] ;  /* 0x0000000402007981 */ /* 0x001ea2000c1e1900 */
[----:B-1----:R-:W-:-:S04]  /*0070*/  FFMA R5, R5, UR6, R6 ;  /* 0x0000000605057c23 */ /* 0x002fc80008000006 */
[----:B--2---:R-:W-:-:S04]  /*0080*/  FADD R5, -R0, R5 ;  /* 0x0000000500057221 */ /* 0x004fc80000000100 */
[----:B------:R-:W-:-:S05]  /*0090*/  FFMA R5, R5, R7, R0 ;  /* 0x0000000705057223 */ /* 0x000fca0000000000 */
[----:B------:R-:W-:Y:S01]  /*00a0*/  STG.E desc[UR4][R2.64], R5 ;  /* 0x0000000502007986 */ /* 0x000fe2000c101904 */
[----:B------:R-:W-:Y:S05]  /*00b0*/  EXIT ;  /* 0x000000000000794d */ /* 0x000fea0003800000 */
.L_x_12:
        /* <DEDUP_REMOVED lines=12> */
.L_x_53:


//--------------------- .text._Z17randomArrayKernelPiiiy --------------------------
	.section	.text._Z17randomArrayKernelPiiiy,"ax",@progbits
	.align	128
        .global         _Z17randomArrayKernelPiiiy
        .type           _Z17randomArrayKernelPiiiy,@function
        .size           _Z17randomArrayKernelPiiiy,(.L_x_50 - _Z17randomArrayKernelPiiiy)
        .other          _Z17randomArrayKernelPiiiy,@"STO_CUDA_ENTRY STV_DEFAULT"
_Z17randomArrayKernelPiiiy:
.text._Z17randomArrayKernelPiiiy:
[----:B------:R-:W0:Y:S08]  /*0000*/  LDC R1, c[0x0][0x37c] ;  /* 0x0000df00ff017b82 */ /* 0x000e300000000800 */
[----:B------:R-:W1:Y:S01]  /*0010*/  LDC.64 R2, c[0x0][0x390] ;  /* 0x0000e400ff027b82 */ /* 0x000e620000000a00 */
[----:B------:R-:W2:Y:S01]  /*0020*/  S2R R9, SR_TID.X ;  /* 0x0000000000097919 */ /* 0x000ea20000002100 */
[----:B------:R-:W3:Y:S01]  /*0030*/  LDCU UR5, c[0x0][0x2fc] ;  /* 0x00005f80ff0577ac */ /* 0x000ee20008000800 */
[----:B0-----:R-:W-:Y:S01]  /*0040*/  VIADD R1, R1, 0xffffffd0 ;  /* 0xffffffd001017836 */ /* 0x001fe20000000000 */
[----:B------:R-:W-:Y:S01]  /*0050*/  BSSY.RECONVERGENT B0, `(.L_x_13) ;  /* 0x000026f000007945 */ /* 0x000fe20003800200 */
[----:B------:R-:W0:Y:S01]  /*0060*/  S2R R11, SR_TID.Y ;  /* 0x00000000000b7919 */ /* 0x000e220000002200 */
[----:B------:R-:W4:Y:S02]  /*0070*/  LDCU UR8, c[0x0][0x38c] ;  /* 0x00007180ff0877ac */ /* 0x000f240008000800 */
[----:B------:R-:W2:Y:S01]  /*0080*/  S2UR UR6, SR_CTAID.X ;  /* 0x00000000000679c3 */ /* 0x000ea20000002500 */
[----:B------:R-:W5:Y:S07]  /*0090*/  LDCU UR4, c[0x0][0x2f8] ;  /* 0x00005f00ff0477ac */ /* 0x000f6e0008000800 */
[----:B------:R-:W2:Y:S08]  /*00a0*/  LDC R8, c[0x0][0x360] ;  /* 0x0000d800ff087b82 */ /* 0x000eb00000000800 */
[----:B------:R-:W0:Y:S01]  /*00b0*/  S2UR UR7, SR_CTAID.Y ;  /* 0x00000000000779c3 */ /* 0x000e220000002600 */
[----:B-1----:R-:W-:-:S02]  /*00c0*/  LOP3.LUT R0, R2, 0xaad26b49, RZ, 0x3c, !PT ;  /* 0xaad26b4902007812 */ /* 0x002fc400078e3cff */
[----:B------:R-:W-:-:S03]  /*00d0*/  LOP3.LUT R2, R3, 0xf7dcefdd, RZ, 0x3c, !PT ;  /* 0xf7dcefdd03027812 */ /* 0x000fc600078e3cff */
[----:B------:R-:W-:Y:S02]  /*00e0*/  IMAD R0, R0, 0x4182bed5, RZ ;  /* 0x4182bed500007824 */ /* 0x000fe400078e02ff */
[----:B------:R-:W0:Y:S01]  /*00f0*/  LDC R10, c[0x0][0x364] ;  /* 0x0000d900ff0a7b82 */ /* 0x000e220000000800 */
[----:B------:R-:W-:Y:S02]  /*0100*/  IMAD R3, R2, -0x658354e5, RZ ;  /* 0x9a7cab1b02037824 */ /* 0x000fe400078e02ff */
[C---:B------:R-:W-:Y:S01]  /*0110*/  VIADD R7, R0.reuse, 0x75bcd15 ;  /* 0x075bcd1500077836 */ /* 0x040fe20000000000 */
[C---:B------:R-:W-:Y:S01]  /*0120*/  LOP3.LUT R4, R0.reuse, 0x159a55e5, RZ, 0x3c, !PT ;  /* 0x159a55e500047812 */ /* 0x040fe200078e3cff */
[----:B------:R-:W-:Y:S01]  /*0130*/  IMAD.IADD R13, R0, 0x1, R3 ;  /* 0x00000001000d7824 */ /* 0x000fe200078e0203 */
[C---:B------:R-:W-:Y:S01]  /*0140*/  LOP3.LUT R2, R3.reuse, 0x5491333, RZ, 0x3c, !PT ;  /* 0x0549133303027812 */ /* 0x040fe200078e3cff */
[----:B------:R-:W-:Y:S02]  /*0150*/  VIADD R5, R3, 0x1f123bb5 ;  /* 0x1f123bb503057836 */ /* 0x000fe40000000000 */
[----:B------:R-:W-:-:S02]  /*0160*/  VIADD R6, R13, 0x64f0c9 ;  /* 0x0064f0c90d067836 */ /* 0x000fc40000000000 */
[----:B------:R-:W-:Y:S01]  /*0170*/  VIADD R3, R0, 0x583f19 ;  /* 0x00583f1900037836 */ /* 0x000fe20000000000 */
[----:B------:R1:W-:Y:S01]  /*0180*/  STL.64 [R1+0x8], R4 ;  /* 0x0000080401007387 */ /* 0x0003e20000100a00 */
[----:B--2---:R-:W-:-:S03]  /*0190*/  IMAD R8, R8, UR6, R9 ;  /* 0x0000000608087c24 */ /* 0x004fc6000f8e0209 */
[----:B------:R1:W-:Y:S04]  /*01a0*/  STL.64 [R1], R6 ;  /* 0x0000000601007387 */ /* 0x0003e80000100a00 */
[----:B------:R1:W-:Y:S01]  /*01b0*/  STL.64 [R1+0x10], R2 ;  /* 0x0000100201007387 */ /* 0x0003e20000100a00 */
[----:B0-----:R-:W-:Y:S01]  /*01c0*/  IMAD R9, R10, UR7, R11 ;  /* 0x000000070a097c24 */ /* 0x001fe2000f8e020b */
[----:B-----5:R-:W-:Y:S01]  /*01d0*/  IADD3 R10, P1, PT, R1, UR4, RZ ;  /* 0x00000004010a7c10 */ /* 0x020fe2000ff3e0ff */
[----:B------:R-:W0:Y:S02]  /*01e0*/  LDCU.64 UR6, c[0x0][0x358] ;  /* 0x00006b00ff0677ac */ /* 0x000e240008000a00 */
[----:B----4-:R-:W-:Y:S02]  /*01f0*/  IMAD R0, R9, UR8, R8 ;  /* 0x0000000809007c24 */ /* 0x010fe4000f8e0208 */
[----:B---3--:R-:W-:-:S03]  /*0200*/  IMAD.X R11, RZ, RZ, UR5, P1 ;  /* 0x00000005ff0b7e24 */ /* 0x008fc600088e06ff */
[----:B------:R-:W-:Y:S02]  /*0210*/  ISETP.NE.AND P0, PT, R0, RZ, PT ;  /* 0x000000ff0000720c */ /* 0x000fe40003f05270 */
[----:B------:R-:W-:-:S11]  /*0220*/  SHF.R.S32.HI R12, RZ, 0x1f, R0 ;  /* 0x0000001fff0c7819 */ /* 0x000fd60000011400 */
[----:B01----:R-:W-:Y:S05]  /*0230*/  @!P0 BRA `(.L_x_14) ;  /* 0x0000002400408947 */ /* 0x003fea0003800000 */
[----:B------:R-:W-:Y:S02]  /*0240*/  IMAD.MOV.U32 R6, RZ, RZ, RZ ;  /* 0x000000ffff067224 */ /* 0x000fe400078e00ff */
[----:B------:R-:W-:Y:S02]  /*0250*/  IMAD.MOV.U32 R18, RZ, RZ, R0 ;  /* 0x000000ffff127224 */ /* 0x000fe400078e0000 */
[----:B------:R-:W-:-:S07]  /*0260*/  IMAD.MOV.U32 R19, RZ, RZ, R12 ;  /* 0x000000ffff137224 */ /* 0x000fce00078e000c */
.L_x_23:
[----:B------:R-:W-:Y:S01]  /*0270*/  LOP3.LUT R27, R18, 0x3, RZ, 0xc0, !PT ;  /* 0x00000003121b7812 */ /* 0x000fe200078ec0ff */
[----:B------:R-:W-:Y:S03]  /*0280*/  BSSY.RECONVERGENT B1, `(.L_x_15) ;  /* 0x0000245000017945 */ /* 0x000fe60003800200 */
[----:B------:R-:W-:-:S04]  /*0290*/  ISETP.NE.U32.AND P0, PT, R27, RZ, PT ;  /* 0x000000ff1b00720c */ /* 0x000fc80003f05070 */
[----:B------:R-:W-:-:S13]  /*02a0*/  ISETP.NE.AND.EX P0, PT, RZ, RZ, PT, P0 ;  /* 0x000000ffff00720c */ /* 0x000fda0003f05300 */
[----:B012---:R-:W-:Y:S05]  /*02b0*/  @!P0 BRA `(.L_x_16) ;  /* 0x0000002400048947 */ /* 0x007fea0003800000 */
[----:B------:R-:W0:Y:S01]  /*02c0*/  LDC.64 R14, c[0x4][RZ] ;  /* 0x01000000ff0e7b82 */ /* 0x000e220000000a00 */
[----:B------:R-:W-:Y:S01]  /*02d0*/  IMAD.MOV.U32 R20, RZ, RZ, RZ ;  /* 0x000000ffff147224 */ /* 0x000fe200078e00ff */
[----:B------:R-:W-:Y:S02]  /*02e0*/  CS2R R2, SRZ ;  /* 0x0000000000027805 */ /* 0x000fe4000001ff00 */
[----:B------:R-:W-:Y:S01]  /*02f0*/  CS2R R4, SRZ ;  /* 0x0000000000047805 */ /* 0x000fe2000001ff00 */
[----:B------:R-:W-:Y:S02]  /*0300*/  IMAD.MOV.U32 R7, RZ, RZ, RZ ;  /* 0x000000ffff077224 */ /* 0x000fe400078e00ff */
[----:B0-----:R-:W-:-:S07]  /*0310*/  IMAD.WIDE.U32 R14, R6, 0xc80, R14 ;  /* 0x00000c80060e7825 */ /* 0x001fce00078e000e */
.L_x_18:
[----:B------:R-:W-:-:S06]  /*0320*/  IMAD R21, R20, 0x4, R1 ;  /* 0x0000000414157824 */ /* 0x000fcc00078e0201 */
[----:B------:R-:W5:Y:S01]  /*0330*/  LDL R21, [R21+0x4] ;  /* 0x0000040015157983 */ /* 0x000f620000100800 */
[----:B------:R-:W-:Y:S01]  /*0340*/  IMAD.SHL.U32 R22, R20, 0x20, RZ ;  /* 0x0000002014167824 */ /* 0x000fe200078e00ff */
[----:B------:R-:W-:-:S06]  /*0350*/  UMOV UR4, URZ ;  /* 0x000000ff00047c82 */ /* 0x000fcc0008000000 */
.L_x_17:
[----:B-----5:R-:W-:Y:S01]  /*0360*/  SHF.R.U32.HI R29, RZ, UR4, R21 ;  /* 0x00000004ff1d7c19 */ /* 0x020fe20008011615 */
[----:B------:R-:W-:-:S03]  /*0370*/  VIADD R16, R22, UR4 ;  /* 0x0000000416107c36 */ /* 0x000fc60008000000 */
[----:B------:R-:W-:-:S04]  /*0380*/  LOP3.LUT R17, R29, 0x1, RZ, 0xc0, !PT ;  /* 0x000000011d117812 */ /* 0x000fc800078ec0ff */
[----:B------:R-:W-:Y:S01]  /*0390*/  ISETP.NE.U32.AND P0, PT, R17, 0x1, PT ;  /* 0x000000011100780c */ /* 0x000fe20003f05070 */
[----:B------:R-:W-:-:S04]  /*03a0*/  IMAD R17, R16, 0x5, RZ ;  /* 0x0000000510117824 */ /* 0x000fc800078e02ff */
[----:B------:R-:W-:-:S08]  /*03b0*/  IMAD.WIDE.U32 R16, R17, 0x4, R14 ;  /* 0x0000000411107825 */ /* 0x000fd000078e000e */
[----:B------:R-:W2:Y:S04]  /*03c0*/  @!P0 LDG.E R24, desc[UR6][R16.64] ;  /* 0x0000000610188981 */ /* 0x000ea8000c1e1900 */
[----:B------:R-:W3:Y:S01]  /*03d0*/  @!P0 LDG.E R26, desc[UR6][R16.64+0x8] ;  /* 0x00000806101a8981 */ /* 0x000ee2000c1e1900 */
[----:B------:R-:W-:-:S03]  /*03e0*/  R2P PR, R29, 0x7e ;  /* 0x0000007e1d007804 */ /* 0x000fc60000000000 */
[----:B------:R-:W4:Y:S04]  /*03f0*/  @!P0 LDG.E R23, desc[UR6][R16.64+0x4] ;  /* 0x0000040610178981 */ /* 0x000f28000c1e1900 */
[----:B------:R-:W4:Y:S06]  /*0400*/  @!P0 LDG.E R25, desc[UR6][R16.64+0xc] ;  /* 0x00000c0610198981 */ /* 0x000f2c000c1e1900 */
[----:B------:R-:W4:Y:S04]  /*0410*/  @P2 LDG.E R28, desc[UR6][R16.64+0x38] ;  /* 0x00003806101c2981 */ /* 0x000f28000c1e1900 */
[----:B------:R-:W4:Y:S01]  /*0420*/  @P3 LDG.E R30, desc[UR6][R16.64+0x4c] ;  /* 0x00004c06101e3981 */ /* 0x000f22000c1e1900 */
[----:B--2---:R-:W-:-:S03]  /*0430*/  @!P0 LOP3.LUT R7, R7, R24, RZ, 0x3c, !PT ;  /* 0x0000001807078212 */ /* 0x004fc600078e3cff */
[----:B------:R-:W2:Y:S01]  /*0440*/  @!P0 LDG.E R24, desc[UR6][R16.64+0x10] ;  /* 0x0000100610188981 */ /* 0x000ea2000c1e1900 */
[----:B---3--:R-:W-:-:S03]  /*0450*/  @!P0 LOP3.LUT R5, R5, R26, RZ, 0x3c, !PT ;  /* 0x0000001a05058212 */ /* 0x008fc600078e3cff */
[----:B------:R-:W3:Y:S01]  /*0460*/  @P1 LDG.E R26, desc[UR6][R16.64+0x24] ;  /* 0x00002406101a1981 */ /* 0x000ee2000c1e1900 */
[----:B--2---:R-:W-:-:S03]  /*0470*/  @!P0 LOP3.LUT R3, R3, R24, RZ, 0x3c, !PT ;  /* 0x0000001803038212 */ /* 0x004fc600078e3cff */
[----:B------:R-:W2:Y:S01]  /*0480*/  @P1 LDG.E R24, desc[UR6][R16.64+0x14] ;  /* 0x0000140610181981 */ /* 0x000ea2000c1e1900 */
[----:B---3--:R-:W-:-:S03]  /*0490*/  @P1 LOP3.LUT R3, R3, R26, RZ, 0x3c, !PT ;  /* 0x0000001a03031212 */ /* 0x008fc600078e3cff */
[----:B------:R-:W3:Y:S01]  /*04a0*/  @P4 LDG.E R26, desc[UR6][R16.64+0x60] ;  /* 0x00006006101a4981 */ /* 0x000ee2000c1e1900 */
[----:B----4-:R-:W-:Y:S02]  /*04b0*/  @P2 LOP3.LUT R3, R3, R28, RZ, 0x3c, !PT ;  /* 0x0000001c03032212 */ /* 0x010fe400078e3cff */
[----:B------:R-:W-:Y:S01]  /*04c0*/  @!P0 LOP3.LUT R4, R4, R23, RZ, 0x3c, !PT ;  /* 0x0000001704048212 */ /* 0x000fe200078e3cff */
[----:B------:R-:W4:Y:S01]  /*04d0*/  @P5 LDG.E R28, desc[UR6][R16.64+0x74] ;  /* 0x00007406101c5981 */ /* 0x000f22000c1e1900 */
[----:B------:R-:W-:Y:S02]  /*04e0*/  @P3 LOP3.LUT R3, R3, R30, RZ, 0x3c, !PT ;  /* 0x0000001e03033212 */ /* 0x000fe400078e3cff */
[----:B------:R-:W-:Y:S01]  /*04f0*/  @!P0 LOP3.LUT R2, R2, R25, RZ, 0x3c, !PT ;  /* 0x0000001902028212 */ /* 0x000fe200078e3cff */
        /* <DEDUP_REMOVED lines=39> */
[----:B------:R-:W-:Y:S02]  /*0770*/  LOP3.LUT P0, RZ, R29, 0x80, RZ, 0xc0, !PT ;  /* 0x000000801dff7812 */ /* 0x000fe4000780c0ff */
[----:B----4-:R-:W-:Y:S02]  /*0780*/  @P5 LOP3.LUT R4, R4, R23, RZ, 0x3c, !PT ;  /* 0x0000001704045212 */ /* 0x010fe400078e3cff */
        /* <DEDUP_REMOVED lines=15> */
[----:B------:R-:W-:-:S04]  /*0880*/  @P5 LOP3.LUT R3, R3, R28, RZ, 0x3c, !PT ;  /* 0x0000001c03035212 */ /* 0x000fc800078e3cff */
[----:B------:R-:W-:Y:S02]  /*0890*/  @P6 LOP3.LUT R3, R3, R30, RZ, 0x3c, !PT ;  /* 0x0000001e03036212 */ /* 0x000fe400078e3cff */
[----:B----4-:R-:W-:Y:S02]  /*08a0*/  @P0 LOP3.LUT R4, R4, R23, RZ, 0x3c, !PT ;  /* 0x0000001704040212 */ /* 0x010fe400078e3cff */
[----:B------:R-:W-:Y:S02]  /*08b0*/  @P0 LOP3.LUT R2, R2, R25, RZ, 0x3c, !PT ;  /* 0x0000001902020212 */ /* 0x000fe400078e3cff */
[----:B--2---:R-:W-:Y:S02]  /*08c0*/  @P0 LOP3.LUT R5, R5, R24, RZ, 0x3c, !PT ;  /* 0x0000001805050212 */ /* 0x004fe400078e3cff */
[----:B---3--:R-:W-:Y:S02]  /*08d0*/  @P0 LOP3.LUT R3, R3, R26, RZ, 0x3c, !PT ;  /* 0x0000001a03030212 */ /* 0x008fe400078e3cff */
[----:B------:R-:W-:-:S13]  /*08e0*/  R2P PR, R29.B1, 0x7f ;  /* 0x0000007f1d007804 */ /* 0x000fda0000001000 */
[----:B------:R-:W2:Y:S04]  /*08f0*/  @P0 LDG.E R24, desc[UR6][R16.64+0xa0] ;  /* 0x0000a00610180981 */ /* 0x000ea8000c1e1900 */
[----:B------:R-:W3:Y:S04]  /*0900*/  @P0 LDG.E R23, desc[UR6][R16.64+0xa4] ;  /* 0x0000a40610170981 */ /* 0x000ee8000c1e1900 */
        /* <DEDUP_REMOVED lines=17> */
[----:B------:R-:W-:-:S03]  /*0a20*/  @P0 LOP3.LUT R2, R2, R25, RZ, 0x3c, !PT ;  /* 0x0000001902020212 */ /* 0x000fc600078e3cff */
[----:B------:R-:W2:Y:S01]  /*0a30*/  @P1 LDG.E R25, desc[UR6][R16.64+0xc0] ;  /* 0x0000c00610191981 */ /* 0x000ea2000c1e1900 */
[----:B---3--:R-:W-:Y:S02]  /*0a40*/  @P2 LOP3.LUT R4, R4, R23, RZ, 0x3c, !PT ;  /* 0x0000001704042212 */ /* 0x008fe400078e3cff */
[----:B----4-:R-:W-:Y:S01]  /*0a50*/  @P2 LOP3.LUT R7, R7, R26, RZ, 0x3c, !PT ;  /* 0x0000001a07072212 */ /* 0x010fe200078e3cff */
[----:B------:R-:W3:Y:S04]  /*0a60*/  @P2 LDG.E R23, desc[UR6][R16.64+0xd4] ;  /* 0x0000d40610172981 */ /* 0x000ee8000c1e1900 */
[----:B------:R-:W4:Y:S01]  /*0a70*/  @P3 LDG.E R26, desc[UR6][R16.64+0xdc] ;  /* 0x0000dc06101a3981 */ /* 0x000f22000c1e1900 */
[----:B--2---:R-:W-:-:S03]  /*0a80*/  @P1 LOP3.LUT R3, R3, R24, RZ, 0x3c, !PT ;  /* 0x0000001803031212 */ /* 0x004fc600078e3cff */
[----:B------:R-:W2:Y:S01]  /*0a90*/  @P2 LDG.E R24, desc[UR6][R16.64+0xd8] ;  /* 0x0000d80610182981 */ /* 0x000ea2000c1e1900 */
[----:B------:R-:W-:Y:S02]  /*0aa0*/  @P1 LOP3.LUT R2, R2, R25, RZ, 0x3c, !PT ;  /* 0x0000001902021212 */ /* 0x000fe400078e3cff */
[----:B------:R-:W-:Y:S01]  /*0ab0*/  @P2 LOP3.LUT R5, R5, R28, RZ, 0x3c, !PT ;  /* 0x0000001c05052212 */ /* 0x000fe200078e3cff */
[----:B------:R-:W2:Y:S01]  /*0ac0*/  @P3 LDG.E R25, desc[UR6][R16.64+0xe0] ;  /* 0x0000e00610193981 */ /* 0x000ea2000c1e1900 */
[----:B---3--:R-:W-:-:S03]  /*0ad0*/  @P2 LOP3.LUT R2, R2, R23, RZ, 0x3c, !PT ;  /* 0x0000001702022212 */ /* 0x008fc600078e3cff */
[----:B------:R-:W3:Y:S01]  /*0ae0*/  @P3 LDG.E R23, desc[UR6][R16.64+0xe8] ;  /* 0x0000e80610173981 */ /* 0x000ee2000c1e1900 */
[----:B----4-:R-:W-:-:S03]  /*0af0*/  @P3 LOP3.LUT R7, R7, R26, RZ, 0x3c, !PT ;  /* 0x0000001a07073212 */ /* 0x010fc600078e3cff */
        /* <DEDUP_REMOVED lines=17> */
[----:B------:R-:W3:Y:S01]  /*0c10*/  @P5 LDG.E R26, desc[UR6][R16.64+0x10c] ;  /* 0x00010c06101a5981 */ /* 0x000ee2000c1e1900 */
[----:B--2---:R-:W-:-:S03]  /*0c20*/  @P4 LOP3.LUT R5, R5, R24, RZ, 0x3c, !PT ;  /* 0x0000001805054212 */ /* 0x004fc600078e3cff */
[----:B------:R-:W2:Y:S01]  /*0c30*/  @P5 LDG.E R24, desc[UR6][R16.64+0x104] ;  /* 0x0001040610185981 */ /* 0x000ea2000c1e1900 */
[----:B----4-:R-:W-:-:S03]  /*0c40*/  @P5 LOP3.LUT R4, R4, R23, RZ, 0x3c, !PT ;  /* 0x0000001704045212 */ /* 0x010fc600078e3cff */
[----:B------:R-:W4:Y:S01]  /*0c50*/  @P6 LDG.E R23, desc[UR6][R16.64+0x11c] ;  /* 0x00011c0610176981 */ /* 0x000f22000c1e1900 */
[----:B---3--:R-:W-:-:S03]  /*0c60*/  @P5 LOP3.LUT R5, R5, R26, RZ, 0x3c, !PT ;  /* 0x0000001a05055212 */ /* 0x008fc600078e3cff */
[----:B------:R-:W3:Y:S01]  /*0c70*/  @P6 LDG.E R26, desc[UR6][R16.64+0x118] ;  /* 0x00011806101a6981 */ /* 0x000ee2000c1e1900 */
[----:B--2---:R-:W-:-:S03]  /*0c80*/  @P5 LOP3.LUT R7, R7, R24, RZ, 0x3c, !PT ;  /* 0x0000001807075212 */ /* 0x004fc600078e3cff */
[----:B------:R-:W2:Y:S01]  /*0c90*/  @P5 LDG.E R24, desc[UR6][R16.64+0x114] ;  /* 0x0001140610185981 */ /* 0x000ea2000c1e1900 */
[----:B------:R-:W-:Y:S02]  /*0ca0*/  LOP3.LUT P0, RZ, R29, 0x8000, RZ, 0xc0, !PT ;  /* 0x000080001dff7812 */ /* 0x000fe4000780c0ff */
[----:B------:R-:W-:Y:S02]  /*0cb0*/  @P4 LOP3.LUT R2, R2, R25, RZ, 0x3c, !PT ;  /* 0x0000001902024212 */ /* 0x000fe400078e3cff */
[----:B------:R-:W2:Y:S01]  /*0cc0*/  @P5 LDG.E R25, desc[UR6][R16.64+0x110] ;  /* 0x0001100610195981 */ /* 0x000ea2000c1e1900 */
[----:B----4-:R-:W-:-:S03]  /*0cd0*/  @P6 LOP3.LUT R4, R4, R23, RZ, 0x3c, !PT ;  /* 0x0000001704046212 */ /* 0x010fc600078e3cff */
[----:B------:R-:W4:Y:S01]  /*0ce0*/  @P6 LDG.E R23, desc[UR6][R16.64+0x124] ;  /* 0x0001240610176981 */ /* 0x000f22000c1e1900 */
[----:B---3--:R-:W-:-:S04]  /*0cf0*/  @P6 LOP3.LUT R7, R7, R26, RZ, 0x3c, !PT ;  /* 0x0000001a07076212 */ /* 0x008fc800078e3cff */
[----:B------:R-:W3:Y:S01]  /*0d00*/  @P0 LDG.E R26, desc[UR6][R16.64+0x12c] ;  /* 0x00012c06101a0981 */ /* 0x000ee2000c1e1900 */
[----:B--2---:R-:W-:-:S03]  /*0d10*/  @P5 LOP3.LUT R3, R3, R24, RZ, 0x3c, !PT ;  /* 0x0000001803035212 */ /* 0x004fc600078e3cff */
[----:B------:R-:W2:Y:S01]  /*0d20*/  @P6 LDG.E R24, desc[UR6][R16.64+0x128] ;  /* 0x0001280610186981 */ /* 0x000ea2000c1e1900 */
[----:B------:R-:W-:-:S03]  /*0d30*/  @P5 LOP3.LUT R2, R2, R25, RZ, 0x3c, !PT ;  /* 0x0000001902025212 */ /* 0x000fc600078e3cff */
[----:B------:R-:W2:Y:S01]  /*0d40*/  @P0 LDG.E R25, desc[UR6][R16.64+0x130] ;  /* 0x0001300610190981 */ /* 0x000ea2000c1e1900 */
[----:B----4-:R-:W-:-:S03]  /*0d50*/  @P6 LOP3.LUT R2, R2, R23, RZ, 0x3c, !PT ;  /* 0x0000001702026212 */ /* 0x010fc600078e3cff */
[----:B------:R-:W4:Y:S01]  /*0d60*/  @P0 LDG.E R23, desc[UR6][R16.64+0x138] ;  /* 0x0001380610170981 */ /* 0x000f22000c1e1900 */
[----:B---3--:R-:W-:-:S03]  /*0d70*/  @P0 LOP3.LUT R7, R7, R26, RZ, 0x3c, !PT ;  /* 0x0000001a07070212 */ /* 0x008fc600078e3cff */
[----:B------:R-:W3:Y:S01]  /*0d80*/  @P0 LDG.E R26, desc[UR6][R16.64+0x13c] ;  /* 0x00013c06101a0981 */ /* 0x000ee2000c1e1900 */
[----:B--2---:R-:W-:-:S03]  /*0d90*/  @P6 LOP3.LUT R3, R3, R24, RZ, 0x3c, !PT ;  /* 0x0000001803036212 */ /* 0x004fc600078e3cff */
[----:B------:R-:W2:Y:S01]  /*0da0*/  @P0 LDG.E R24, desc[UR6][R16.64+0x134] ;  /* 0x0001340610180981 */ /* 0x000ea2000c1e1900 */
[----:B------:R-:W-:-:S04]  /*0db0*/  UIADD3 UR4, UPT, UPT, UR4, 0x10, URZ ;  /* 0x0000001004047890 */ /* 0x000fc8000fffe0ff */
[----:B------:R-:W-:Y:S01]  /*0dc0*/  UISETP.NE.AND UP0, UPT, UR4, 0x20, UPT ;  /* 0x000000200400788c */ /* 0x000fe2000bf05270 */
[----:B------:R-:W-:Y:S02]  /*0dd0*/  @P6 LOP3.LUT R5, R5, R28, RZ, 0x3c, !PT ;  /* 0x0000001c05056212 */ /* 0x000fe400078e3cff */
[----:B------:R-:W-:Y:S02]  /*0de0*/  @P0 LOP3.LUT R4, R4, R25, RZ, 0x3c, !PT ;  /* 0x0000001904040212 */ /* 0x000fe400078e3cff */
[----:B----4-:R-:W-:Y:S02]  /*0df0*/  @P0 LOP3.LUT R2, R2, R23, RZ, 0x3c, !PT ;  /* 0x0000001702020212 */ /* 0x010fe400078e3cff */
[----:B---3--:R-:W-:Y:S02]  /*0e00*/  @P0 LOP3.LUT R3, R3, R26, RZ, 0x3c, !PT ;  /* 0x0000001a03030212 */ /* 0x008fe400078e3cff */
[----:B--2---:R-:W-:Y:S01]  /*0e10*/  @P0 LOP3.LUT R5, R5, R24, RZ, 0x3c, !PT ;  /* 0x0000001805050212 */ /* 0x004fe200078e3cff */
[----:B------:R-:W-:Y:S06]  /*0e20*/  BRA.U UP0, `(.L_x_17) ;  /* 0xfffffff5004c7547 */ /* 0x000fec000b83ffff */
[----:B------:R-:W-:-:S05]  /*0e30*/  VIADD R20, R20, 0x1 ;  /* 0x0000000114147836 */ /* 0x000fca0000000000 */
[----:B------:R-:W-:-:S13]  /*0e40*/  ISETP.NE.AND P0, PT, R20, 0x5, PT ;  /* 0x000000051400780c */ /* 0x000fda0003f05270 */
[----:B------:R-:W-:Y:S05]  /*0e50*/  @P0 BRA `(.L_x_18) ;  /* 0xfffffff400300947 */ /* 0x000fea000383ffff */
[----:B------:R0:W-:Y:S01]  /*0e60*/  STL [R1+0x4], R7 ;  /* 0x0000040701007387 */ /* 0x0001e20000100800 */
[----:B------:R-:W-:-:S03]  /*0e70*/  ISETP.NE.U32.AND P0, PT, R27, 0x1, PT ;  /* 0x000000011b00780c */ /* 0x000fc60003f05070 */
[----:B------:R0:W-:Y:S01]  /*0e80*/  STL.64 [R1+0x8], R4 ;  /* 0x0000080401007387 */ /* 0x0001e20000100a00 */
[----:B------:R-:W-:-:S03]  /*0e90*/  ISETP.NE.AND.EX P0, PT, RZ, RZ, PT, P0 ;  /* 0x000000ffff00720c */ /* 0x000fc60003f05300 */
[----:B------:R0:W-:Y:S10]  /*0ea0*/  STL.64 [R1+0x10], R2 ;  /* 0x0000100201007387 */ /* 0x0001f40000100a00 */
[----:B------:R-:W-:Y:S05]  /*0eb0*/  @!P0 BRA `(.L_x_16) ;  /* 0x0000001800048947 */ /* 0x000fea0003800000 */
[----:B------:R-:W-:Y:S01]  /*0ec0*/  UMOV UR4, URZ ;  /* 0x000000ff00047c82 */ /* 0x000fe20008000000 */
[----:B------:R-:W-:Y:S01]  /*0ed0*/  UMOV UR5, URZ ;  /* 0x000000ff00057c82 */ /* 0x000fe20008000000 */
[----:B------:R-:W-:Y:S02]  /*0ee0*/  IMAD.MOV.U32 R20, RZ, RZ, RZ ;  /* 0x000000ffff147224 */ /* 0x000fe400078e00ff */
[----:B0-----:R-:W-:Y:S02]  /*0ef0*/  IMAD.MOV.U32 R7, RZ, RZ, RZ ;  /* 0x000000ffff077224 */ /* 0x001fe400078e00ff */
[----:B------:R-:W-:Y:S02]  /*0f00*/  IMAD.U32 R3, RZ, RZ, UR4 ;  /* 0x00000004ff037e24 */ /* 0x000fe4000f8e00ff */
[----:B------:R-:W-:Y:S02]  /*0f10*/  IMAD.U32 R2, RZ, RZ, UR5 ;  /* 0x00000005ff027e24 */ /* 0x000fe4000f8e00ff */
[----:B------:R-:W-:-:S02]  /*0f20*/  IMAD.U32 R5, RZ, RZ, UR4 ;  /* 0x00000004ff057e24 */ /* 0x000fc4000f8e00ff */
[----:B------:R-:W-:-:S07]  /*0f30*/  IMAD.U32 R4, RZ, RZ, UR5 ;  /* 0x00000005ff047e24 */ /* 0x000fce000f8e00ff */
.L_x_20:
[----:B------:R-:W-:-:S06]  /*0f40*/  IMAD R21, R20, 0x4, R1 ;  /* 0x0000000414157824 */ /* 0x000fcc00078e0201 */
[----:B------:R-:W5:Y:S01]  /*0f50*/  LDL R21, [R21+0x4] ;  /* 0x0000040015157983 */ /* 0x000f620000100800 */
[----:B------:R-:W-:Y:S01]  /*0f60*/  IMAD.SHL.U32 R22, R20, 0x20, RZ ;  /* 0x0000002014167824 */ /* 0x000fe200078e00ff */
[----:B------:R-:W-:-:S06]  /*0f70*/  UMOV UR4, URZ ;  /* 0x000000ff00047c82 */ /* 0x000fcc0008000000 */
.L_x_19:
        /* <DEDUP_REMOVED lines=181> */
[----:B------:R-:W-:Y:S05]  /*1ad0*/  @P0 BRA `(.L_x_16) ;  /* 0x0000000800fc0947 */ /* 0x000fea0003800000 */
[----:B------:R-:W-:Y:S01]  /*1ae0*/  UMOV UR4, URZ ;  /* 0x000000ff00047c82 */ /* 0x000fe20008000000 */
[----:B------:R-:W-:Y:S01]  /*1af0*/  UMOV UR5, URZ ;  /* 0x000000ff00057c82 */ /* 0x000fe20008000000 */
[----:B------:R-:W-:Y:S02]  /*1b00*/  IMAD.MOV.U32 R20, RZ, RZ, RZ ;  /* 0x000000ffff147224 */ /* 0x000fe400078e00ff */
[----:B-1----:R-:W-:Y:S02]  /*1b10*/  IMAD.MOV.U32 R7, RZ, RZ, RZ ;  /* 0x000000ffff077224 */ /* 0x002fe400078e00ff */
[----:B------:R-:W-:Y:S02]  /*1b20*/  IMAD.U32 R3, RZ, RZ, UR4 ;  /* 0x00000004ff037e24 */ /* 0x000fe4000f8e00ff */
[----:B------:R-:W-:Y:S02]  /*1b30*/  IMAD.U32 R2, RZ, RZ, UR5 ;  /* 0x00000005ff027e24 */ /* 0x000fe4000f8e00ff */
[----:B------:R-:W-:-:S02]  /*1b40*/  IMAD.U32 R5, RZ, RZ, UR4 ;  /* 0x00000004ff057e24 */ /* 0x000fc4000f8e00ff */
[----:B------:R-:W-:-:S07]  /*1b50*/  IMAD.U32 R4, RZ, RZ, UR5 ;  /* 0x00000005ff047e24 */ /* 0x000fce000f8e00ff */
.L_x_22:
[----:B------:R-:W-:-:S06]  /*1b60*/  IMAD R21, R20, 0x4, R1 ;  /* 0x0000000414157824 */ /* 0x000fcc00078e0201 */
[----:B------:R-:W5:Y:S01]  /*1b70*/  LDL R21, [R21+0x4] ;  /* 0x0000040015157983 */ /* 0x000f620000100800 */
[----:B------:R-:W-:Y:S01]  /*1b80*/  IMAD.SHL.U32 R22, R20, 0x20, RZ ;  /* 0x0000002014167824 */ /* 0x000fe200078e00ff */
[----:B------:R-:W-:-:S06]  /*1b90*/  UMOV UR4, URZ ;  /* 0x000000ff00047c82 */ /* 0x000fcc0008000000 */
.L_x_21:
        /* <DEDUP_REMOVED lines=154> */
[----:B------:R-:W-:Y:S02]  /*2540*/  LOP3.LUT P0, RZ, R27, 0x8000, RZ, 0xc0, !PT ;  /* 0x000080001bff7812 */ /* 0x000fe4000780c0ff */
[----:B------:R-:W-:Y:S02]  /*2550*/  @P5 LOP3.LUT R5, R5, R28, RZ, 0x3c, !PT ;  /* 0x0000001c05055212 */ /* 0x000fe400078e3cff */
[----:B------:R-:W-:Y:S02]  /*2560*/  @P6 LOP3.LUT R4, R4, R25, RZ, 0x3c, !PT ;  /* 0x0000001904046212 */ /* 0x000fe400078e3cff */
[----:B---3--:R-:W-:Y:S02]  /*2570*/  @P6 LOP3.LUT R2, R2, R23, RZ, 0x3c, !PT ;  /* 0x0000001702026212 */ /* 0x008fe400078e3cff */
[----:B----4-:R-:W-:-:S05]  /*2580*/  @P6 LOP3.LUT R3, R3, R26, RZ, 0x3c, !PT ;  /* 0x0000001a03036212 */ /* 0x010fca00078e3cff */
[----:B------:R-:W3:Y:S04]  /*2590*/  @P0 LDG.E R28, desc[UR6][R16.64+0x12c] ;  /* 0x00012c06101c0981 */ /* 0x000ee8000c1e1900 */
[----:B------:R-:W4:Y:S04]  /*25a0*/  @P0 LDG.E R23, desc[UR6][R16.64+0x130] ;  /* 0x0001300610170981 */ /* 0x000f28000c1e1900 */
[----:B------:R-:W4:Y:S04]  /*25b0*/  @P0 LDG.E R26, desc[UR6][R16.64+0x13c] ;  /* 0x00013c06101a0981 */ /* 0x000f28000c1e1900 */
[----:B------:R-:W4:Y:S01]  /*25c0*/  @P0 LDG.E R25, desc[UR6][R16.64+0x138] ;  /* 0x0001380610190981 */ /* 0x000f22000c1e1900 */
[----:B--2---:R-:W-:-:S03]  /*25d0*/  @P6 LOP3.LUT R5, R5, R24, RZ, 0x3c, !PT ;  /* 0x0000001805056212 */ /* 0x004fc600078e3cff */
[----:B------:R-:W2:Y:S01]  /*25e0*/  @P0 LDG.E R24, desc[UR6][R16.64+0x134] ;  /* 0x0001340610180981 */ /* 0x000ea2000c1e1900 */
[----:B------:R-:W-:-:S04]  /*25f0*/  UIADD3 UR4, UPT, UPT, UR4, 0x10, URZ ;  /* 0x0000001004047890 */ /* 0x000fc8000fffe0ff */
[----:B------:R-:W-:Y:S01]  /*2600*/  UISETP.NE.AND UP0, UPT, UR4, 0x20, UPT ;  /* 0x000000200400788c */ /* 0x000fe2000bf05270 */
[----:B---3--:R-:W-:Y:S02]  /*2610*/  @P0 LOP3.LUT R7, R7, R28, RZ, 0x3c, !PT ;  /* 0x0000001c07070212 */ /* 0x008fe400078e3cff */
[----:B----4-:R-:W-:Y:S02]  /*2620*/  @P0 LOP3.LUT R4, R4, R23, RZ, 0x3c, !PT ;  /* 0x0000001704040212 */ /* 0x010fe400078e3cff */
[----:B------:R-:W-:Y:S02]  /*2630*/  @P0 LOP3.LUT R3, R3, R26, RZ, 0x3c, !PT ;  /* 0x0000001a03030212 */ /* 0x000fe400078e3cff */
[----:B------:R-:W-:Y:S02]  /*2640*/  @P0 LOP3.LUT R2, R2, R25, RZ, 0x3c, !PT ;  /* 0x0000001902020212 */ /* 0x000fe400078e3cff */
[----:B--2---:R-:W-:Y:S01]  /*2650*/  @P0 LOP3.LUT R5, R5, R24, RZ, 0x3c, !PT ;  /* 0x0000001805050212 */ /* 0x004fe200078e3cff */
[----:B------:R-:W-:Y:S06]  /*2660*/  BRA.U UP0, `(.L_x_21) ;  /* 0xfffffff5004c7547 */ /* 0x000fec000b83ffff */
[----:B------:R-:W-:-:S05]  /*2670*/  VIADD R20, R20, 0x1 ;  /* 0x0000000114147836 */ /* 0x000fca0000000000 */
[----:B------:R-:W-:-:S13]  /*2680*/  ISETP.NE.AND P0, PT, R20, 0x5, PT ;  /* 0x000000051400780c */ /* 0x000fda0003f05270 */
[----:B------:R-:W-:Y:S05]  /*2690*/  @P0 BRA `(.L_x_22) ;  /* 0xfffffff400300947 */ /* 0x000fea000383ffff */
[----:B------:R2:W-:Y:S04]  /*26a0*/  STL [R1+0x4], R7 ;  /* 0x0000040701007387 */ /* 0x0005e80000100800 */
[----:B------:R2:W-:Y:S04]  /*26b0*/  STL.64 [R1+0x8], R4 ;  /* 0x0000080401007387 */ /* 0x0005e80000100a00 */
[----:B------:R2:W-:Y:S02]  /*26c0*/  STL.64 [R1+0x10], R2 ;  /* 0x0000100201007387 */ /* 0x0005e40000100a00 */
.L_x_16:
[----:B------:R-:W-:Y:S05]  /*26d0*/  BSYNC.RECONVERGENT B1 ;  /* 0x0000000000017941 */ /* 0x000fea0003800200 */
.L_x_15:
[----:B------:R-:W-:Y:S01]  /*26e0*/  ISETP.GT.U32.AND P0, PT, R18, 0x3, PT ;  /* 0x000000031200780c */ /* 0x000fe20003f04070 */
[----:B------:R-:W-:Y:S01]  /*26f0*/  VIADD R6, R6, 0x1 ;  /* 0x0000000106067836 */ /* 0x000fe20000000000 */
[--C-:B------:R-:W-:Y:S02]  /*2700*/  SHF.R.U64 R18, R18, 0x2, R19.reuse ;  /* 0x0000000212127819 */ /* 0x100fe40000001213 */
[----:B------:R-:W-:Y:S02]  /*2710*/  ISETP.GT.U32.AND.EX P0, PT, R19, RZ, PT, P0 ;  /* 0x000000ff1300720c */ /* 0x000fe40003f04100 */
[----:B------:R-:W-:-:S11]  /*2720*/  SHF.R.U32.HI R19, RZ, 0x2, R19 ;  /* 0x00000002ff137819 */ /* 0x000fd60000011613 */
[----:B------:R-:W-:Y:S05]  /*2730*/  @P0 BRA `(.L_x_23) ;  /* 0xffffffd800cc0947 */ /* 0x000fea000383ffff */
.L_x_14:
[----:B------:R-:W-:Y:S05]  /*2740*/  BSYNC.RECONVERGENT B0 ;  /* 0x0000000000007941 */ /* 0x000fea0003800200 */
.L_x_13:
[----:B------:R-:W-:Y:S01]  /*2750*/  SHF.R.U32.HI R6, RZ, 0x2, R7 ;  /* 0x00000002ff067819 */ /* 0x000fe20000011607 */
[----:B------:R-:W3:Y:S01]  /*2760*/  LDC.64 R22, c[0x0][0x388] ;  /* 0x0000e200ff167b82 */ /* 0x000ee20000000a00 */
[----:B------:R-:W-:Y:S01]  /*2770*/  IMAD.MOV.U32 R18, RZ, RZ, 0x2f800000 ;  /* 0x2f800000ff127424 */ /* 0x000fe200078e00ff */
[----:B------:R-:W-:Y:S01]  /*2780*/  UMOV UR4, 0x9999999a ;  /* 0x9999999a00047882 */ /* 0x000fe20000000000 */
[----:B------:R-:W-:Y:S01]  /*2790*/  LOP3.LUT R6, R6, R7, RZ, 0x3c, !PT ;  /* 0x0000000706067212 */ /* 0x000fe200078e3cff */
[----:B012---:R-:W-:Y:S01]  /*27a0*/  IMAD.SHL.U32 R7, R3, 0x10, RZ ;  /* 0x0000001003077824 */ /* 0x007fe200078e00ff */
[----:B------:R-:W-:Y:S01]  /*27b0*/  UMOV UR5, 0x3fe19999 ;  /* 0x3fe1999900057882 */ /* 0x000fe20000000000 */
[----:B------:R-:W-:Y:S01]  /*27c0*/  IMAD.MOV.U32 R15, RZ, RZ, R2 ;  /* 0x000000ffff0f7224 */ /* 0x000fe200078e0002 */
[----:B------:R-:W-:Y:S01]  /*27d0*/  BSSY.RECONVERGENT B0, `(.L_x_24) ;  /* 0x0000027000007945 */ /* 0x000fe20003800200 */
[----:B------:R-:W-:Y:S01]  /*27e0*/  IMAD.SHL.U32 R14, R6, 0x2, RZ ;  /* 0x00000002060e7824 */ /* 0x000fe200078e00ff */
[----:B------:R-:W0:Y:S01]  /*27f0*/  LDC.64 R20, c[0x0][0x380] ;  /* 0x0000e000ff147b82 */ /* 0x000e220000000a00 */
[----:B------:R-:W-:-:S03]  /*2800*/  IMAD.MOV.U32 R16, RZ, RZ, R3 ;  /* 0x000000ffff107224 */ /* 0x000fc600078e0003 */
[----:B------:R-:W-:Y:S01]  /*2810*/  LOP3.LUT R14, R6, R14, R7, 0x96, !PT ;  /* 0x0000000e060e7212 */ /* 0x000fe200078e9607 */
[----:B------:R-:W-:-:S03]  /*2820*/  VIADD R6, R13, 0x6a788e ;  /* 0x006a788e0d067836 */ /* 0x000fc60000000000 */
[----:B------:R-:W-:Y:S01]  /*2830*/  LOP3.LUT R17, R14, R3, RZ, 0x3c, !PT ;  /* 0x000000030e117212 */ /* 0x000fe200078e3cff */
[----:B------:R-:W-:-:S04]  /*2840*/  IMAD.MOV.U32 R14, RZ, RZ, R5 ;  /* 0x000000ffff0e7224 */ /* 0x000fc800078e0005 */
[----:B------:R-:W-:Y:S01]  /*2850*/  IMAD.IADD R7, R17, 0x1, R6 ;  /* 0x0000000111077824 */ /* 0x000fe200078e0206 */
[----:B------:R1:W-:Y:S01]  /*2860*/  STL.64 [R1+0x8], R14 ;  /* 0x0000080e01007387 */ /* 0x0003e20000100a00 */
[----:B---3--:R-:W-:Y:S02]  /*2870*/  VIADD R2, R22, 0xffffffff ;  /* 0xffffffff16027836 */ /* 0x008fe40000000000 */
[----:B------:R-:W-:Y:S01]  /*2880*/  VIADD R3, R23, 0xffffffff ;  /* 0xffffffff17037836 */ /* 0x000fe20000000000 */
[----:B------:R-:W-:Y:S01]  /*2890*/  I2FP.F32.U32 R7, R7 ;  /* 0x0000000700077245 */ /* 0x000fe20000201000 */
[----:B------:R1:W-:Y:S01]  /*28a0*/  STL.64 [R1+0x10], R16 ;  /* 0x0000101001007387 */ /* 0x0003e20000100a00 */
[----:B------:R-:W-:Y:S02]  /*28b0*/  ISETP.NE.AND P1, PT, R9, R2, PT ;  /* 0x000000020900720c */ /* 0x000fe40003f25270 */
[----:B------:R-:W-:Y:S01]  /*28c0*/  ISETP.NE.AND P0, PT, R8, R3, PT ;  /* 0x000000030800720c */ /* 0x000fe20003f05270 */
[----:B------:R-:W-:Y:S01]  /*28d0*/  FFMA R18, R7, R18, 1.1641532182693481445e-10 ;  /* 0x2f00000007127423 */ /* 0x000fe20000000012 */
[----:B0-----:R-:W-:Y:S01]  /*28e0*/  LEA R2, P3, R0, R20, 0x2 ;  /* 0x0000001400027211 */ /* 0x001fe200078610ff */
[----:B------:R-:W-:Y:S01]  /*28f0*/  IMAD.MOV.U32 R7, RZ, RZ, R4 ;  /* 0x000000ffff077224 */ /* 0x000fe200078e0004 */
[----:B------:R-:W-:-:S02]  /*2900*/  ISETP.NE.AND P1, PT, R9, RZ, P1 ;  /* 0x000000ff0900720c */ /* 0x000fc40000f25270 */
[----:B------:R-:W-:Y:S01]  /*2910*/  LEA.HI.X R3, R0, R21, R12, 0x2, P3 ;  /* 0x0000001500037211 */ /* 0x000fe200018f140c */
[----:B------:R-:W0:Y:S01]  /*2920*/  F2F.F64.F32 R18, R18 ;  /* 0x0000001200127310 */ /* 0x000e220000201800 */
[----:B------:R1:W-:Y:S01]  /*2930*/  STL.64 [R1], R6 ;  /* 0x0000000601007387 */ /* 0x0003e20000100a00 */
[----:B------:R-:W-:-:S04]  /*2940*/  ISETP.NE.AND P0, PT, R8, RZ, P0 ;  /* 0x000000ff0800720c */ /* 0x000fc80000705270 */
[----:B------:R-:W-:Y:S02]  /*2950*/  PLOP3.LUT P0, PT, P0, P1, PT, 0xf8, 0x8f ;  /* 0x00000000008f781c */ /* 0x000fe40000703f70 */
[----:B------:R-:W-:Y:S01]  /*2960*/  LOP3.LUT P1, RZ, R8, R9, RZ, 0xfc, !PT ;  /* 0x0000000908ff7212 */ /* 0x000fe2000782fcff */
[----:B0-----:R-:W-:-:S06]  /*2970*/  DSETP.GEU.AND P2, PT, R18, UR4, PT ;  /* 0x0000000412007e2a */ /* 0x001fcc000bf4e000 */
[----:B------:R-:W-:-:S05]  /*2980*/  SEL R5, RZ, 0x1, !P2 ;  /* 0x00000001ff057807 */ /* 0x000fca0005000000 */
[----:B------:R1:W-:Y:S01]  /*2990*/  STG.E desc[UR6][R2.64], R5 ;  /* 0x0000000502007986 */ /* 0x0003e2000c101906 */
[----:B------:R-:W-:Y:S05]  /*29a0*/  @P0 BRA `(.L_x_25) ;  /* 0x0000000000240947 */ /* 0x000fea0003800000 */
[----:B-1----:R-:W0:Y:S01]  /*29b0*/  LDC.64 R6, c[0x0][0x380] ;  /* 0x0000e000ff067b82 */ /* 0x002e220000000a00 */
[----:B------:R-:W-:Y:S01]  /*29c0*/  IMAD.IADD R13, R0, 0x1, -R23 ;  /* 0x00000001000d7824 */ /* 0x000fe200078e0a17 */
[----:B------:R2:W-:Y:S01]  /*29d0*/  STG.E desc[UR6][R2.64], RZ ;  /* 0x000000ff02007986 */ /* 0x0005e2000c101906 */
[----:B------:R-:W-:-:S03]  /*29e0*/  IMAD.WIDE R4, R23, 0x4, R2 ;  /* 0x0000000417047825 */ /* 0x000fc600078e0202 */
[----:B------:R2:W-:Y:S04]  /*29f0*/  STG.E desc[UR6][R2.64+0x4], RZ ;  /* 0x000004ff02007986 */ /* 0x0005e8000c101906 */
[----:B------:R2:W-:Y:S04]  /*2a00*/  STG.E desc[UR6][R2.64+-0x4], RZ ;  /* 0xfffffcff02007986 */ /* 0x0005e8000c101906 */
[----:B------:R2:W-:Y:S01]  /*2a10*/  STG.E desc[UR6][R4.64], RZ ;  /* 0x000000ff04007986 */ /* 0x0005e2000c101906 */
[----:B0-----:R-:W-:-:S05]  /*2a20*/  IMAD.WIDE R6, R13, 0x4, R6 ;  /* 0x000000040d067825 */ /* 0x001fca00078e0206 */
[----:B------:R2:W-:Y:S02]  /*2a30*/  STG.E desc[UR6][R6.64], RZ ;  /* 0x000000ff06007986 */ /* 0x0005e4000c101906 */
.L_x_25:
[----:B------:R-:W-:Y:S05]  /*2a40*/  BSYNC.RECONVERGENT B0 ;  /* 0x0000000000007941 */ /* 0x000fea0003800200 */
.L_x_24:
[----:B------:R0:W-:Y:S04]  /*2a50*/  STL.64 [R1+0x18], RZ ;  /* 0x000018ff01007387 */ /* 0x0001e80000100a00 */
[----:B------:R0:W-:Y:S04]  /*2a60*/  STL [R1+0x20], RZ ;  /* 0x000020ff01007387 */ /* 0x0001e80000100800 */
[----:B------:R0:W-:Y:S01]  /*2a70*/  STL.64 [R1+0x28], RZ ;  /* 0x000028ff01007387 */ /* 0x0001e20000100a00 */
[----:B------:R-:W-:Y:S05]  /*2a80*/  @P1 EXIT ;  /* 0x000000000000194d */ /* 0x000fea0003800000 */
[----:B------:R-:W2:Y:S01]  /*2a90*/  LDCU.64 UR4, c[0x0][0x380] ;  /* 0x00007000ff0477ac */ /* 0x000ea20008000a00 */
[----:B------:R-:W-:Y:S01]  /*2aa0*/  MOV R20, 0x2b20 ;  /* 0x00002b2000147802 */ /* 0x000fe20000000f00 */
[----:B------:R-:W-:Y:S01]  /*2ab0*/  IMAD.MOV.U32 R21, RZ, RZ, 0x0 ;  /* 0x00000000ff157424 */ /* 0x000fe200078e00ff */
[----:B------:R-:W3:Y:S01]  /*2ac0*/  LDCU.64 UR6, c[0x0][0x388] ;  /* 0x00007100ff0677ac */ /* 0x000ee20008000a00 */
[----:B--2---:R-:W-:Y:S02]  /*2ad0*/  IMAD.U32 R4, RZ, RZ, UR4 ;  /* 0x00000004ff047e24 */ /* 0x004fe4000f8e00ff */
[----:B-1----:R-:W-:Y:S02]  /*2ae0*/  IMAD.U32 R5, RZ, RZ, UR5 ;  /* 0x00000005ff057e24 */ /* 0x002fe4000f8e00ff */
[----:B---3--:R-:W-:Y:S02]  /*2af0*/  IMAD.U32 R6, RZ, RZ, UR6 ;  /* 0x00000006ff067e24 */ /* 0x008fe4000f8e00ff */
[----:B------:R-:W-:-:S07]  /*2b00*/  IMAD.U32 R7, RZ, RZ, UR7 ;  /* 0x00000007ff077e24 */ /* 0x000fce000f8e00ff */
[----:B0-----:R-:W-:Y:S05]  /*2b10*/  CALL.REL.NOINC `($_Z17randomArrayKernelPiiiy$_Z3dfsPiiiiiP17curandStateXORWOW) ;  /* 0x0000000000047944 */ /* 0x001fea0003c00000 */
[----:B------:R-:W-:Y:S05]  /*2b20*/  EXIT ;  /* 0x000000000000794d */ /* 0x000fea0003800000 */
        .type           $_Z17randomArrayKernelPiiiy$_Z3dfsPiiiiiP17curandStateXORWOW,@function
        .size           $_Z17randomArrayKernelPiiiy$_Z3dfsPiiiiiP17curandStateXORWOW,(.L_x_50 - $_Z17randomArrayKernelPiiiy$_Z3dfsPiiiiiP17curandStateXORWOW)
$_Z17randomArrayKernelPiiiy$_Z3dfsPiiiiiP17curandStateXORWOW:
[----:B------:R-:W-:Y:S02]  /*2b30*/  IMAD.MOV.U32 R3, RZ, RZ, R1 ;  /* 0x000000ffff037224 */ /* 0x000fe400078e0001 */
[----:B------:R-:W-:-:S05]  /*2b40*/  VIADD R1, R1, 0xffffff90 ;  /* 0xffffff9001017836 */ /* 0x000fca0000000000 */
[----:B------:R-:W-:-:S05]  /*2b50*/  LOP3.LUT R1, R1, 0xfffffff0, RZ, 0xc0, !PT ;  /* 0xfffffff001017812 */ /* 0x000fca00078ec0ff */
[----:B------:R-:W-:Y:S04]  /*2b60*/  STL [R1+0x60], R31 ;  /* 0x0000601f01007387 */ /* 0x000fe80000100800 */
[----:B------:R-:W-:Y:S04]  /*2b70*/  STL [R1+0x5c], R30 ;  /* 0x00005c1e01007387 */ /* 0x000fe80000100800 */
[----:B------:R-:W-:Y:S04]  /*2b80*/  STL [R1+0x58], R29 ;  /* 0x0000581d01007387 */ /* 0x000fe80000100800 */
[----:B------:R-:W-:Y:S04]  /*2b90*/  STL [R1+0x54], R28 ;  /* 0x0000541c01007387 */ /* 0x000fe80000100800 */
[----:B------:R-:W-:Y:S04]  /*2ba0*/  STL [R1+0x38], R21 ;  /* 0x0000381501007387 */ /* 0x000fe80000100800 */
[----:B------:R-:W-:Y:S04]  /*2bb0*/  STL [R1+0x34], R20 ;  /* 0x0000341401007387 */ /* 0x000fe80000100800 */
[----:B------:R-:W-:Y:S04]  /*2bc0*/  STL [R1+0x20], R2 ;  /* 0x0000200201007387 */ /* 0x000fe80000100800 */
[----:B------:R0:W-:Y:S04]  /*2bd0*/  STL [R1+0x48], R25 ;  /* 0x0000481901007387 */ /* 0x0001e80000100800 */
[----:B------:R1:W-:Y:S04]  /*2be0*/  STL [R1+0x50], R27 ;  /* 0x0000501b01007387 */ /* 0x0003e80000100800 */
[----:B------:R2:W-:Y:S01]  /*2bf0*/  STL [R1+0x4c], R26 ;  /* 0x00004c1a01007387 */ /* 0x0005e20000100800 */
[----:B0-----:R-:W0:Y:S05]  /*2c00*/  BMOV.32.CLEAR R25, B6 ;  /* 0x0000000006197355 */ /* 0x001e2a0000100000 */
[----:B------:R3:W-:Y:S01]  /*2c10*/  STL [R1+0x44], R24 ;  /* 0x0000441801007387 */ /* 0x0007e20000100800 */
[----:B-1----:R-:W-:-:S02]  /*2c20*/  IMAD.MOV.U32 R27, RZ, RZ, R5 ;  /* 0x000000ffff1b7224 */ /* 0x002fc400078e0005 */
[----:B--2---:R-:W-:Y:S01]  /*2c30*/  IMAD.MOV.U32 R26, RZ, RZ, R4 ;  /* 0x000000ffff1a7224 */ /* 0x004fe200078e0004 */
[----:B------:R1:W-:Y:S04]  /*2c40*/  STL [R1+0x40], R23 ;  /* 0x0000401701007387 */ /* 0x0003e80000100800 */
[----:B------:R2:W-:Y:S01]  /*2c50*/  STL [R1+0x3c], R22 ;  /* 0x00003c1601007387 */ /* 0x0005e20000100800 */
[----:B---3--:R-:W-:-:S03]  /*2c60*/  IMAD.MOV.U32 R24, RZ, RZ, R3 ;  /* 0x000000ffff187224 */ /* 0x008fc600078e0003 */
[----:B------:R3:W-:Y:S01]  /*2c70*/  STL [R1+0x30], R19 ;  /* 0x0000301301007387 */ /* 0x0007e20000100800 */
[----:B-1----:R-:W-:-:S03]  /*2c80*/  IMAD.MOV.U32 R23, RZ, RZ, R6 ;  /* 0x000000ffff177224 */ /* 0x002fc600078e0006 */
[----:B------:R1:W-:Y:S01]  /*2c90*/  STL [R1+0x2c], R18 ;  /* 0x00002c1201007387 */ /* 0x0003e20000100800 */
[----:B--2---:R-:W-:-:S03]  /*2ca0*/  IMAD.MOV.U32 R22, RZ, RZ, R7 ;  /* 0x000000ffff167224 */ /* 0x004fc600078e0007 */
[----:B------:R2:W-:Y:S01]  /*2cb0*/  STL [R1+0x28], R17 ;  /* 0x0000281101007387 */ /* 0x0005e20000100800 */
[----:B---3--:R-:W-:-:S03]  /*2cc0*/  IMAD.MOV.U32 R19, RZ, RZ, R8 ;  /* 0x000000ffff137224 */ /* 0x008fc600078e0008 */
[----:B------:R3:W-:Y:S01]  /*2cd0*/  STL [R1+0x24], R16 ;  /* 0x0000241001007387 */ /* 0x0007e20000100800 */
[----:B-1----:R-:W-:Y:S02]  /*2ce0*/  IMAD.MOV.U32 R18, RZ, RZ, R9 ;  /* 0x000000ffff127224 */ /* 0x002fe400078e0009 */
[----:B--2---:R-:W-:Y:S02]  /*2cf0*/  IMAD.MOV.U32 R17, RZ, RZ, R10 ;  /* 0x000000ffff117224 */ /* 0x004fe400078e000a */
[----:B---3--:R-:W-:Y:S01]  /*2d00*/  IMAD.MOV.U32 R16, RZ, RZ, R11 ;  /* 0x000000ffff107224 */ /* 0x008fe200078e000b */
[----:B------:R-:W1:Y:S01]  /*2d10*/  LDCU UR4, c[0x0][0x2f8] ;  /* 0x00005f00ff0477ac */ /* 0x000e620008000800 */
[----:B------:R-:W-:Y:S02]  /*2d20*/  IMAD.MOV.U32 R29, RZ, RZ, -0x1 ;  /* 0xffffffffff1d7424 */ /* 0x000fe400078e00ff */
[----:B------:R-:W-:Y:S02]  /*2d30*/  IMAD.MOV.U32 R31, RZ, RZ, 0x1 ;  /* 0x00000001ff1f7424 */ /* 0x000fe400078e00ff */
[----:B------:R-:W-:-:S02]  /*2d40*/  IMAD.MOV.U32 R28, RZ, RZ, RZ ;  /* 0x000000ffff1c7224 */ /* 0x000fc400078e00ff */
[----:B------:R-:W-:Y:S02]  /*2d50*/  IMAD.MOV.U32 R30, RZ, RZ, RZ ;  /* 0x000000ffff1e7224 */ /* 0x000fe400078e00ff */
[----:B------:R-:W-:Y:S02]  /*2d60*/  IMAD.MOV.U32 R12, RZ, RZ, -0x1 ;  /* 0xffffffffff0c7424 */ /* 0x000fe400078e00ff */
[----:B------:R-:W-:Y:S01]  /*2d70*/  IMAD.MOV.U32 R14, RZ, RZ, 0x1 ;  /* 0x00000001ff0e7424 */ /* 0x000fe200078e00ff */
[----:B------:R-:W-:Y:S01]  /*2d80*/  STL.128 [R1], R28 ;  /* 0x0000001c01007387 */ /* 0x000fe20000100c00 */
[----:B------:R-:W-:Y:S02]  /*2d90*/  IMAD.MOV.U32 R13, RZ, RZ, RZ ;  /* 0x000000ffff0d7224 */ /* 0x000fe400078e00ff */
[----:B------:R-:W-:Y:S02]  /*2da0*/  IMAD.MOV.U32 R15, RZ, RZ, RZ ;  /* 0x000000ffff0f7224 */ /* 0x000fe400078e00ff */
[----:B-1----:R-:W-:-:S03]  /*2db0*/  VIADD R2, R17, -UR4 ;  /* 0x8000000411027c36 */ /* 0x002fc60008000000 */
[----:B------:R1:W-:Y:S04]  /*2dc0*/  STL.128 [R1+0x10], R12 ;  /* 0x0000100c01007387 */ /* 0x0003e80000100c00 */
[----:B------:R-:W2:Y:S04]  /*2dd0*/  LDL.64 R10, [R2] ;  /* 0x00000000020a7983 */ /* 0x000ea80000100a00 */
[----:B------:R-:W3:Y:S04]  /*2de0*/  LDL.64 R4, [R2+0x10] ;  /* 0x0000100002047983 */ /* 0x000ee80000100a00 */
[----:B------:R-:W4:Y:S01]  /*2df0*/  LDL.64 R6, [R2+0x8] ;  /* 0x0000080002067983 */ /* 0x000f220000100a00 */
[----:B--2---:R-:W-:Y:S01]  /*2e00*/  SHF.R.U32.HI R0, RZ, 0x2, R11 ;  /* 0x00000002ff007819 */ /* 0x004fe2000001160b */
[----:B------:R-:W-:-:S03]  /*2e10*/  VIADD R10, R10, 0x587c5 ;  /* 0x000587c50a0a7836 */ /* 0x000fc60000000000 */
[----:B------:R-:W-:Y:S01]  /*2e20*/  LOP3.LUT R0, R0, R11, RZ, 0x3c, !PT ;  /* 0x0000000b00007212 */ /* 0x000fe200078e3cff */
[----:B---3--:R-:W-:Y:S02]  /*2e30*/  IMAD.SHL.U32 R3, R5, 0x10, RZ ;  /* 0x0000001005037824 */ /* 0x008fe400078e00ff */
[----:B-1----:R-:W-:Y:S02]  /*2e40*/  IMAD.MOV.U32 R15, RZ, RZ, R4 ;  /* 0x000000ffff0f7224 */ /* 0x002fe400078e0004 */
[C---:B------:R-:W-:Y:S02]  /*2e50*/  IMAD.SHL.U32 R8, R0.reuse, 0x2, RZ ;  /* 0x0000000200087824 */ /* 0x040fe400078e00ff */
[----:B------:R-:W-:Y:S02]  /*2e60*/  IMAD.MOV.U32 R30, RZ, RZ, R5 ;  /* 0x000000ffff1e7224 */ /* 0x000fe400078e0005 */
[----:B----4-:R-:W-:Y:S01]  /*2e70*/  IMAD.MOV.U32 R14, RZ, RZ, R7 ;  /* 0x000000ffff0e7224 */ /* 0x010fe200078e0007 */
[----:B------:R-:W-:Y:S01]  /*2e80*/  LOP3.LUT R8, R0, R8, R3, 0x96, !PT ;  /* 0x0000000800087212 */ /* 0x000fe200078e9603 */
[----:B------:R-:W-:-:S02]  /*2e90*/  IMAD.MOV.U32 R3, RZ, RZ, 0x2f800000 ;  /* 0x2f800000ff037424 */ /* 0x000fc400078e00ff */
[----:B------:R-:W-:Y:S01]  /*2ea0*/  IMAD.MOV.U32 R11, RZ, RZ, R6 ;  /* 0x000000ffff0b7224 */ /* 0x000fe200078e0006 */
[----:B------:R-:W-:Y:S01]  /*2eb0*/  LOP3.LUT R31, R8, R5, RZ, 0x3c, !PT ;  /* 0x00000005081f7212 */ /* 0x000fe200078e3cff */
[----:B------:R1:W-:Y:S04]  /*2ec0*/  STL.64 [R2+0x8], R14 ;  /* 0x0000080e02007387 */ /* 0x0003e80000100a00 */
[----:B------:R-:W-:Y:S01]  /*2ed0*/  IMAD.IADD R0, R31, 0x1, R10 ;  /* 0x000000011f007824 */ /* 0x000fe200078e020a */
[----:B------:R1:W-:Y:S04]  /*2ee0*/  STL.64 [R2+0x10], R30 ;  /* 0x0000101e02007387 */ /* 0x0003e80000100a00 */
[----:B------:R-:W-:Y:S01]  /*2ef0*/  I2FP.F32.U32 R0, R0 ;  /* 0x0000000000007245 */ /* 0x000fe20000201000 */
[----:B------:R1:W-:Y:S04]  /*2f00*/  STL.64 [R2], R10 ;  /* 0x0000000a02007387 */ /* 0x0003e80000100a00 */
[----:B------:R-:W-:-:S04]  /*2f10*/  FFMA R0, R0, R3, 1.1641532182693481445e-10 ;  /* 0x2f00000000007423 */ /* 0x000fc80000000003 */
[----:B------:R-:W-:-:S06]  /*2f20*/  FADD R0, R0, R0 ;  /* 0x0000000000007221 */ /* 0x000fcc0000000000 */
[----:B------:R-:W2:Y:S02]  /*2f30*/  F2I.TRUNC.NTZ R0, R0 ;  /* 0x0000000000007305 */ /* 0x000ea4000020f100 */
[----:B--2---:R-:W-:-:S05]  /*2f40*/  IMAD R3, R0, 0x8, R1 ;  /* 0x0000000800037824 */ /* 0x004fca00078e0201 */
[----:B------:R-:W2:Y:S01]  /*2f50*/  LDL.64 R8, [R3] ;  /* 0x0000000003087983 */ /* 0x000ea20000100a00 */
[----:B------:R-:W3:Y:S01]  /*2f60*/  LDC.64 R28, c[0x0][0x358] ;  /* 0x0000d600ff1c7b82 */ /* 0x000ee20000000a00 */
[----:B------:R-:W-:Y:S01]  /*2f70*/  IMAD R13, R22, R18, R19 ;  /* 0x00000012160d7224 */ /* 0x000fe200078e0213 */
[----:B------:R-:W-:Y:S03]  /*2f80*/  BSSY.RECONVERGENT B6, `(.L_x_26) ;  /* 0x0000030000067945 */ /* 0x000fe60003800200 */
[----:B------:R-:W-:Y:S01]  /*2f90*/  IMAD.WIDE R12, R13, 0x4, R26 ;  /* 0x000000040d0c7825 */ /* 0x000fe200078e021a */
[----:B---3--:R-:W-:Y:S02]  /*2fa0*/  R2UR UR4, R28 ;  /* 0x000000001c0472ca */ /* 0x008fe400000e0000 */
[----:B------:R-:W-:-:S13]  /*2fb0*/  R2UR UR5, R29 ;  /* 0x000000001d0572ca */ /* 0x000fda00000e0000 */
[----:B------:R1:W-:Y:S01]  /*2fc0*/  STG.E desc[UR4][R12.64], RZ ;  /* 0x000000ff0c007986 */ /* 0x0003e2000c101904 */
[----:B--2---:R-:W-:Y:S02]  /*2fd0*/  IMAD.IADD R9, R9, 0x1, R18 ;  /* 0x0000000109097824 */ /* 0x004fe400078e0212 */
[----:B------:R-:W-:-:S03]  /*2fe0*/  IMAD.IADD R8, R8, 0x1, R19 ;  /* 0x0000000108087824 */ /* 0x000fc600078e0213 */
[----:B------:R-:W-:Y:S02]  /*2ff0*/  ISETP.GE.AND P0, PT, R9, R23, PT ;  /* 0x000000170900720c */ /* 0x000fe40003f06270 */
[C---:B------:R-:W-:Y:S02]  /*3000*/  LOP3.LUT R0, R8.reuse, R9, RZ, 0xfc, !PT ;  /* 0x0000000908007212 */ /* 0x040fe400078efcff */
[----:B------:R-:W-:-:S04]  /*3010*/  ISETP.GE.OR P0, PT, R8, R22, P0 ;  /* 0x000000160800720c */ /* 0x000fc80000706670 */
[----:B------:R-:W-:-:S13]  /*3020*/  ISETP.LT.OR P0, PT, R0, RZ, P0 ;  /* 0x000000ff0000720c */ /* 0x000fda0000701670 */
[----:B01----:R-:W-:Y:S05]  /*3030*/  @P0 BRA `(.L_x_27) ;  /* 0x0000000000900947 */ /* 0x003fea0003800000 */
[----:B------:R-:W-:Y:S01]  /*3040*/  R2UR UR4, R28 ;  /* 0x000000001c0472ca */ /* 0x000fe200000e0000 */
[----:B------:R-:W-:Y:S01]  /*3050*/  IMAD R15, R9, R22, R8 ;  /* 0x00000016090f7224 */ /* 0x000fe200078e0208 */
[----:B------:R-:W-:-:S03]  /*3060*/  R2UR UR5, R29 ;  /* 0x000000001d0572ca */ /* 0x000fc600000e0000 */
[----:B------:R-:W-:-:S10]  /*3070*/  IMAD.WIDE R14, R15, 0x4, R26 ;  /* 0x000000040f0e7825 */ /* 0x000fd400078e021a */
[----:B------:R-:W2:Y:S02]  /*3080*/  LDG.E R0, desc[UR4][R14.64] ;  /* 0x000000040e007981 */ /* 0x000ea4000c1e1900 */
[----:B--2---:R-:W-:-:S13]  /*3090*/  ISETP.NE.AND P0, PT, R0, 0x1, PT ;  /* 0x000000010000780c */ /* 0x004fda0003f05270 */
[----:B------:R-:W-:Y:S05]  /*30a0*/  @P0 BRA `(.L_x_27) ;  /* 0x0000000000740947 */ /* 0x000fea0003800000 */
[----:B------:R-:W-:Y:S01]  /*30b0*/  IMAD.IADD R3, R8, 0x1, R19 ;  /* 0x0000000108037824 */ /* 0x000fe200078e0213 */
[C---:B------:R-:W-:Y:S01]  /*30c0*/  R2UR UR4, R28.reuse ;  /* 0x000000001c0472ca */ /* 0x040fe200000e0000 */
[----:B------:R-:W-:Y:S01]  /*30d0*/  IMAD.IADD R0, R9, 0x1, R18 ;  /* 0x0000000109007824 */ /* 0x000fe200078e0212 */
[----:B------:R-:W-:Y:S01]  /*30e0*/  R2UR UR5, R29 ;  /* 0x000000001d0572ca */ /* 0x000fe200000e0000 */
[----:B------:R-:W-:Y:S01]  /*30f0*/  IMAD.MOV.U32 R5, RZ, RZ, R27 ;  /* 0x000000ffff057224 */ /* 0x000fe200078e001b */
[----:B------:R-:W-:Y:S01]  /*3100*/  LEA.HI R4, R3, R3, RZ, 0x1 ;  /* 0x0000000303047211 */ /* 0x000fe200078f08ff */
[----:B------:R-:W-:Y:S01]  /*3110*/  IMAD.MOV.U32 R6, RZ, RZ, R23 ;  /* 0x000000ffff067224 */ /* 0x000fe200078e0017 */
[----:B------:R-:W-:Y:S01]  /*3120*/  SHF.R.U32.HI R3, RZ, 0x1, R0 ;  /* 0x00000001ff037819 */ /* 0x000fe20000011600 */
[----:B------:R-:W-:Y:S01]  /*3130*/  IMAD.MOV.U32 R7, RZ, RZ, R22 ;  /* 0x000000ffff077224 */ /* 0x000fe200078e0016 */
[----:B------:R-:W-:Y:S01]  /*3140*/  SHF.R.S32.HI R4, RZ, 0x1, R4 ;  /* 0x00000001ff047819 */ /* 0x000fe20000011404 */
[----:B------:R-:W-:Y:S01]  /*3150*/  IMAD.MOV.U32 R10, RZ, RZ, R17 ;  /* 0x000000ffff0a7224 */ /* 0x000fe200078e0011 */
[----:B------:R-:W-:Y:S01]  /*3160*/  R2UR UR6, R28 ;  /* 0x000000001c0672ca */ /* 0x000fe200000e0000 */
[----:B------:R-:W-:Y:S01]  /*3170*/  IMAD.MOV.U32 R11, RZ, RZ, R16 ;  /* 0x000000ffff0b7224 */ /* 0x000fe200078e0010 */
[----:B------:R-:W-:Y:S01]  /*3180*/  R2UR UR7, R29 ;  /* 0x000000001d0772ca */ /* 0x000fe200000e0000 */
[----:B------:R-:W-:Y:S01]  /*3190*/  IMAD R3, R3, R22, R4 ;  /* 0x0000001603037224 */ /* 0x000fe200078e0204 */
[----:B------:R-:W-:Y:S01]  /*31a0*/  MOV R20, 0x3210 ;  /* 0x0000321000147802 */ /* 0x000fe20000000f00 */
[----:B------:R0:W-:Y:S01]  /*31b0*/  STG.E desc[UR4][R14.64], RZ ;  /* 0x000000ff0e007986 */ /* 0x0001e2000c101904 */
[----:B------:R-:W-:-:S02]  /*31c0*/  IMAD.MOV.U32 R4, RZ, RZ, R26 ;  /* 0x000000ffff047224 */ /* 0x000fc400078e001a */
[----:B------:R-:W-:-:S04]  /*31d0*/  IMAD.WIDE R12, R3, 0x4, R26 ;  /* 0x00000004030c7825 */ /* 0x000fc800078e021a */
[----:B------:R-:W-:-:S03]  /*31e0*/  IMAD.MOV.U32 R21, RZ, RZ, 0x0 ;  /* 0x00000000ff157424 */ /* 0x000fc600078e00ff */
[----:B------:R0:W-:Y:S04]  /*31f0*/  STG.E desc[UR6][R12.64], RZ ;  /* 0x000000ff0c007986 */ /* 0x0001e8000c101906 */
[----:B0-----:R-:W-:Y:S05]  /*3200*/  CALL.REL.NOINC `($_Z17randomArrayKernelPiiiy$_Z3dfsPiiiiiP17curandStateXORWOW) ;  /* 0xfffffff800487944 */ /* 0x001fea0003c3ffff */
[----:B------:R-:W2:Y:S04]  /*3210*/  LDL.64 R10, [R2] ;  /* 0x00000000020a7983 */ /* 0x000ea80000100a00 */
[----:B------:R-:W3:Y:S04]  /*3220*/  LDL.64 R8, [R2+0x8] ;  /* 0x0000080002087983 */ /* 0x000ee80000100a00 */
[----:B------:R-:W4:Y:S01]  /*3230*/  LDL.64 R30, [R2+0x10] ;  /* 0x00001000021e7983 */ /* 0x000f220000100a00 */
[----:B--2---:R-:W-:Y:S02]  /*3240*/  IMAD.MOV.U32 R6, RZ, RZ, R11 ;  /* 0x000000ffff067224 */ /* 0x004fe400078e000b */
[----:B---3--:R-:W-:-:S02]  /*3250*/  IMAD.MOV.U32 R4, RZ, RZ, R9 ;  /* 0x000000ffff047224 */ /* 0x008fc400078e0009 */
[----:B------:R-:W-:Y:S02]  /*3260*/  IMAD.MOV.U32 R7, RZ, RZ, R8 ;  /* 0x000000ffff077224 */ /* 0x000fe400078e0008 */
[----:B----4-:R-:W-:-:S07]  /*3270*/  IMAD.MOV.U32 R5, RZ, RZ, R30 ;  /* 0x000000ffff057224 */ /* 0x010fce00078e001e */
.L_x_27:
[----:B------:R-:W-:Y:S05]  /*3280*/  BSYNC.RECONVERGENT B6 ;  /* 0x0000000000067941 */ /* 0x000fea0003800200 */
.L_x_26:
[----:B------:R-:W-:Y:S01]  /*3290*/  SHF.R.U32.HI R3, RZ, 0x2, R6 ;  /* 0x00000002ff037819 */ /* 0x000fe20000011606 */
[----:B------:R-:W-:Y:S01]  /*32a0*/  IMAD.SHL.U32 R0, R31, 0x10, RZ ;  /* 0x000000101f007824 */ /* 0x000fe200078e00ff */
[----:B------:R0:W-:Y:S02]  /*32b0*/  STL.64 [R2+0x8], R4 ;  /* 0x0000080402007387 */ /* 0x0001e40000100a00 */
[----:B------:R-:W-:-:S05]  /*32c0*/  LOP3.LUT R3, R3, R6, RZ, 0x3c, !PT ;  /* 0x0000000603037212 */ /* 0x000fca00078e3cff */
[----:B------:R-:W-:-:S05]  /*32d0*/  IMAD.SHL.U32 R6, R3, 0x2, RZ ;  /* 0x0000000203067824 */ /* 0x000fca00078e00ff */
[----:B------:R-:W-:Y:S01]  /*32e0*/  LOP3.LUT R0, R3, R6, R0, 0x96, !PT ;  /* 0x0000000603007212 */ /* 0x000fe200078e9600 */
[----:B------:R-:W-:Y:S02]  /*32f0*/  VIADD R6, R10, 0x587c5 ;  /* 0x000587c50a067836 */ /* 0x000fe40000000000 */
[----:B------:R-:W-:Y:S01]  /*3300*/  IMAD.MOV.U32 R3, RZ, RZ, 0x2f800000 ;  /* 0x2f800000ff037424 */ /* 0x000fe200078e00ff */
[----:B------:R-:W-:Y:S01]  /*3310*/  LOP3.LUT R11, R0, R31, RZ, 0x3c, !PT ;  /* 0x0000001f000b7212 */ /* 0x000fe200078e3cff */
[----:B------:R-:W-:Y:S01]  /*3320*/  IMAD.MOV.U32 R10, RZ, RZ, R31 ;  /* 0x000000ffff0a7224 */ /* 0x000fe200078e001f */
[----:B------:R0:W-:Y:S03]  /*3330*/  STL.64 [R2], R6 ;  /* 0x0000000602007387 */ /* 0x0001e60000100a00 */
[----:B------:R-:W-:Y:S01]  /*3340*/  IMAD.IADD R0, R11, 0x1, R6 ;  /* 0x000000010b007824 */ /* 0x000fe200078e0206 */
[----:B------:R0:W-:Y:S04]  /*3350*/  STL.64 [R2+0x10], R10 ;  /* 0x0000100a02007387 */ /* 0x0001e80000100a00 */
[----:B------:R-:W-:-:S05]  /*3360*/  I2FP.F32.U32 R0, R0 ;  /* 0x0000000000007245 */ /* 0x000fca0000201000 */
[----:B------:R-:W-:-:S04]  /*3370*/  FFMA R0, R0, R3, 1.1641532182693481445e-10 ;  /* 0x2f00000000007423 */ /* 0x000fc80000000003 */
[----:B------:R-:W-:-:S06]  /*3380*/  FADD R0, R0, R0 ;  /* 0x0000000000007221 */ /* 0x000fcc0000000000 */
[----:B------:R-:W1:Y:S02]  /*3390*/  F2I.TRUNC.NTZ R0, R0 ;  /* 0x0000000000007305 */ /* 0x000e64000020f100 */
[----:B-1----:R-:W-:-:S05]  /*33a0*/  IMAD R3, R0, 0x8, R1 ;  /* 0x0000000800037824 */ /* 0x002fca00078e0201 */
[----:B------:R-:W2:Y:S01]  /*33b0*/  LDL.64 R8, [R3] ;  /* 0x0000000003087983 */ /* 0x000ea20000100a00 */
[----:B------:R-:W-:Y:S01]  /*33c0*/  BSSY.RECONVERGENT B6, `(.L_x_28) ;  /* 0x000002b000067945 */ /* 0x000fe20003800200 */
[----:B--2---:R-:W-:Y:S02]  /*33d0*/  IMAD.IADD R9, R9, 0x1, R18 ;  /* 0x0000000109097824 */ /* 0x004fe400078e0212 */
[----:B------:R-:W-:-:S03]  /*33e0*/  IMAD.IADD R8, R8, 0x1, R19 ;  /* 0x0000000108087824 */ /* 0x000fc600078e0213 */
[----:B------:R-:W-:Y:S02]  /*33f0*/  ISETP.GE.AND P0, PT, R9, R23, PT ;  /* 0x000000170900720c */ /* 0x000fe40003f06270 */
[C---:B------:R-:W-:Y:S02]  /*3400*/  LOP3.LUT R0, R8.reuse, R9, RZ, 0xfc, !PT ;  /* 0x0000000908007212 */ /* 0x040fe400078efcff */
[----:B------:R-:W-:-:S04]  /*3410*/  ISETP.GE.OR P0, PT, R8, R22, P0 ;  /* 0x000000160800720c */ /* 0x000fc80000706670 */
[----:B------:R-:W-:-:S13]  /*3420*/  ISETP.LT.OR P0, PT, R0, RZ, P0 ;  /* 0x000000ff0000720c */ /* 0x000fda0000701670 */
[----:B0-----:R-:W-:Y:S05]  /*3430*/  @P0 BRA `(.L_x_29) ;  /* 0x00000000008c0947 */ /* 0x001fea0003800000 */
[----:B------:R-:W-:Y:S01]  /*3440*/  R2UR UR4, R28 ;  /* 0x000000001c0472ca */ /* 0x000fe200000e0000 */
[----:B------:R-:W-:Y:S01]  /*3450*/  IMAD R15, R9, R22, R8 ;  /* 0x00000016090f7224 */ /* 0x000fe200078e0208 */
[----:B------:R-:W-:Y:S01]  /*3460*/  R2UR UR5, R29 ;  /* 0x000000001d0572ca */ /* 0x000fe200000e0000 */
[----:B------:R-:W-:Y:S02]  /*3470*/  IMAD.MOV.U32 R12, RZ, RZ, R26 ;  /* 0x000000ffff0c7224 */ /* 0x000fe400078e001a */
[----:B------:R-:W-:Y:S02]  /*3480*/  IMAD.MOV.U32 R13, RZ, RZ, R27 ;  /* 0x000000ffff0d7224 */ /* 0x000fe400078e001b */
[----:B------:R-:W-:-:S08]  /*3490*/  IMAD.WIDE R14, R15, 0x4, R12 ;  /* 0x000000040f0e7825 */ /* 0x000fd000078e020c */
        /* <DEDUP_REMOVED lines=25> */
[----:B------:R-:W2:Y:S04]  /*3630*/  LDL.64 R10, [R2+0x10] ;  /* 0x00001000020a7983 */ /* 0x000ea80000100a00 */
[----:B------:R0:W5:Y:S04]  /*3640*/  LDL.64 R6, [R2] ;  /* 0x0000000002067983 */ /* 0x0001680000100a00 */
[----:B------:R0:W5:Y:S02]  /*3650*/  LDL.64 R4, [R2+0x8] ;  /* 0x0000080002047983 */ /* 0x0001640000100a00 */
[----:B0-2---:R-:W-:-:S07]  /*3660*/  IMAD.MOV.U32 R31, RZ, RZ, R10 ;  /* 0x000000ffff1f7224 */ /* 0x005fce00078e000a */
.L_x_29:
[----:B------:R-:W-:Y:S05]  /*3670*/  BSYNC.RECONVERGENT B6 ;  /* 0x0000000000067941 */ /* 0x000fea0003800200 */
.L_x_28:
[----:B-----5:R-:W-:Y:S01]  /*3680*/  SHF.R.U32.HI R0, RZ, 0x2, R7 ;  /* 0x00000002ff007819 */ /* 0x020fe20000011607 */
[----:B------:R-:W-:Y:S02]  /*3690*/  IMAD.SHL.U32 R3, R11, 0x10, RZ ;  /* 0x000000100b037824 */ /* 0x000fe400078e00ff */
[----:B------:R-:W-:Y:S01]  /*36a0*/  VIADD R6, R6, 0x587c5 ;  /* 0x000587c506067836 */ /* 0x000fe20000000000 */
[----:B------:R-:W-:Y:S01]  /*36b0*/  LOP3.LUT R0, R0, R7, RZ, 0x3c, !PT ;  /* 0x0000000700007212 */ /* 0x000fe200078e3cff */
[----:B------:R-:W-:Y:S02]  /*36c0*/  IMAD.MOV.U32 R30, RZ, RZ, R5 ;  /* 0x000000ffff1e7224 */ /* 0x000fe400078e0005 */
[----:B------:R-:W-:Y:S02]  /*36d0*/  IMAD.MOV.U32 R12, RZ, RZ, R11 ;  /* 0x000000ffff0c7224 */ /* 0x000fe400078e000b */
[C---:B------:R-:W-:Y:S01]  /*36e0*/  IMAD.SHL.U32 R7, R0.reuse, 0x2, RZ ;  /* 0x0000000200077824 */ /* 0x040fe200078e00ff */
[----:B------:R0:W-:Y:S04]  /*36f0*/  STL.64 [R2+0x8], R30 ;  /* 0x0000081e02007387 */ /* 0x0001e80000100a00 */
[----:B------:R-:W-:Y:S01]  /*3700*/  LOP3.LUT R0, R0, R7, R3, 0x96, !PT ;  /* 0x0000000700007212 */ /* 0x000fe200078e9603 */
[----:B------:R-:W-:-:S02]  /*3710*/  IMAD.MOV.U32 R3, RZ, RZ, 0x2f800000 ;  /* 0x2f800000ff037424 */ /* 0x000fc400078e00ff */
[----:B------:R-:W-:Y:S01]  /*3720*/  IMAD.MOV.U32 R7, RZ, RZ, R4 ;  /* 0x000000ffff077224 */ /* 0x000fe200078e0004 */
[----:B------:R-:W-:-:S04]  /*3730*/  LOP3.LUT R13, R0, R11, RZ, 0x3c, !PT ;  /* 0x0000000b000d7212 */ /* 0x000fc800078e3cff */
[----:B------:R0:W-:Y:S01]  /*3740*/  STL.64 [R2], R6 ;  /* 0x0000000602007387 */ /* 0x0001e20000100a00 */
[----:B------:R-:W-:-:S03]  /*3750*/  IMAD.IADD R0, R13, 0x1, R6 ;  /* 0x000000010d007824 */ /* 0x000fc600078e0206 */
[----:B------:R0:W-:Y:S02]  /*3760*/  STL.64 [R2+0x10], R12 ;  /* 0x0000100c02007387 */ /* 0x0001e40000100a00 */
        /* <DEDUP_REMOVED lines=48> */
[----:B----4-:R-:W-:-:S07]  /*3a70*/  IMAD.MOV.U32 R11, RZ, RZ, R12 ;  /* 0x000000ffff0b7224 */ /* 0x010fce00078e000c */
.L_x_31:
[----:B------:R-:W-:Y:S05]  /*3a80*/  BSYNC.RECONVERGENT B6 ;  /* 0x0000000000067941 */ /* 0x000fea0003800200 */
.L_x_30:
[----:B------:R-:W-:Y:S01]  /*3a90*/  SHF.R.U32.HI R3, RZ, 0x2, R4 ;  /* 0x00000002ff037819 */ /* 0x000fe20000011604 */
[----:B------:R-:W-:Y:S02]  /*3aa0*/  IMAD.SHL.U32 R0, R13, 0x10, RZ ;  /* 0x000000100d007824 */ /* 0x000fe400078e00ff */
[----:B------:R-:W-:Y:S01]  /*3ab0*/  IMAD.MOV.U32 R10, RZ, RZ, R31 ;  /* 0x000000ffff0a7224 */ /* 0x000fe200078e001f */
[----:B------:R-:W-:-:S04]  /*3ac0*/  LOP3.LUT R3, R3, R4, RZ, 0x3c, !PT ;  /* 0x0000000403037212 */ /* 0x000fc800078e3cff */
[----:B------:R0:W-:Y:S01]  /*3ad0*/  STL.64 [R2+0x8], R10 ;  /* 0x0000080a02007387 */ /* 0x0001e20000100a00 */
        /* <DEDUP_REMOVED lines=49> */
[----:B------:R-:W-:-:S02]  /*3df0*/  IMAD.MOV.U32 R21, RZ, RZ, 0x0 ;  /* 0x00000000ff157424 */ /* 0x000fc400078e00ff */
[----:B------:R-:W-:-:S04]  /*3e00*/  IMAD.WIDE R2, R5, 0x4, R2 ;  /* 0x0000000405027825 */ /* 0x000fc800078e0202 */
[----:B------:R-:W-:-:S03]  /*3e10*/  IMAD.MOV.U32 R5, RZ, RZ, R27 ;  /* 0x000000ffff057224 */ /* 0x000fc600078e001b */
[----:B------:R0:W-:Y:S04]  /*3e20*/  STG.E desc[UR6][R2.64], RZ ;  /* 0x000000ff02007986 */ /* 0x0001e8000c101906 */
[----:B0-----:R-:W-:Y:S05]  /*3e30*/  CALL.REL.NOINC `($_Z17randomArrayKernelPiiiy$_Z3dfsPiiiiiP17curandStateXORWOW) ;  /* 0xffffffec003c7944 */ /* 0x001fea0003c3ffff */
.L_x_33:
[----:B------:R-:W-:Y:S05]  /*3e40*/  BSYNC.RECONVERGENT B6 ;  /* 0x0000000000067941 */ /* 0x000fea0003800200 */
.L_x_32:
[----:B------:R-:W2:Y:S01]  /*3e50*/  LDL R20, [R1+0x34] ;  /* 0x0000340001147983 */ /* 0x000ea20000100800 */
[----:B------:R-:W-:Y:S01]  /*3e60*/  IMAD.MOV.U32 R3, RZ, RZ, R24 ;  /* 0x000000ffff037224 */ /* 0x000fe200078e0018 */
[----:B------:R0:W-:Y:S05]  /*3e70*/  BMOV.32 B6, R25 ;  /* 0x0000001906007356 */ /* 0x0001ea0000000000 */
[----:B------:R-:W2:Y:S04]  /*3e80*/  LDL R21, [R1+0x38] ;  /* 0x0000380001157983 */ /* 0x000ea80000100800 */
        /* <DEDUP_REMOVED lines=8> */
[----:B0-----:R-:W2:Y:S04]  /*3f10*/  LDL R25, [R1+0x48] ;  /* 0x0000480001197983 */ /* 0x001ea80000100800 */
[----:B------:R-:W2:Y:S04]  /*3f20*/  LDL R26, [R1+0x4c] ;  /* 0x00004c00011a7983 */ /* 0x000ea80000100800 */
[----:B------:R-:W2:Y:S04]  /*3f30*/  LDL R27, [R1+0x50] ;  /* 0x00005000011b7983 */ /* 0x000ea80000100800 */
[----:B------:R-:W2:Y:S04]  /*3f40*/  LDL R28, [R1+0x54] ;  /* 0x00005400011c7983 */ /* 0x000ea80000100800 */
[----:B------:R-:W2:Y:S04]  /*3f50*/  LDL R29, [R1+0x58] ;  /* 0x00005800011d7983 */ /* 0x000ea80000100800 */
[----:B------:R-:W2:Y:S04]  /*3f60*/  LDL R30, [R1+0x5c] ;  /* 0x00005c00011e7983 */ /* 0x000ea80000100800 */
[----:B------:R0:W2:Y:S02]  /*3f70*/  LDL R31, [R1+0x60] ;  /* 0x00006000011f7983 */ /* 0x0000a40000100800 */
[----:B0-----:R-:W-:Y:S01]  /*3f80*/  IMAD.MOV.U32 R1, RZ, RZ, R3 ;  /* 0x000000ffff017224 */ /* 0x001fe200078e0003 */
[----:B--2---:R-:W-:Y:S06]  /*3f90*/  RET.REL.NODEC R20 `(_Z17randomArrayKernelPiiiy) ;  /* 0xffffffc014187950 */ /* 0x004fec0003c3ffff */
.L_x_34:
        /* <DEDUP_REMOVED lines=14> */
.L_x_50:


//--------------------- .text._Z19epsilonGreedyKernelPfiff --------------------------
	.section	.text._Z19epsilonGreedyKernelPfiff,"ax",@progbits
	.align	128
        .global         _Z19epsilonGreedyKernelPfiff
        .type           _Z19epsilonGreedyKernelPfiff,@function
        .size           _Z19epsilonGreedyKernelPfiff,(.L_x_51 - _Z19epsilonGreedyKernelPfiff)
        .other          _Z19epsilonGreedyKernelPfiff,@"STO_CUDA_ENTRY STV_DEFAULT"
_Z19epsilonGreedyKernelPfiff:
.text._Z19epsilonGreedyKernelPfiff:
[----:B------:R-:W-:Y:S01]  /*0000*/  LDC R1, c[0x0][0x37c] ;  /* 0x0000df00ff017b82 */ /* 0x000fe20000000800 */
[----:B------:R-:W0:Y:S07]  /*0010*/  S2R R3, SR_TID.X ;  /* 0x0000000000037919 */ /* 0x000e2e0000002100 */
[----:B------:R-:W0:Y:S01]  /*0020*/  S2UR UR4, SR_CTAID.X ;  /* 0x00000000000479c3 */ /* 0x000e220000002500 */
[----:B------:R-:W1:Y:S07]  /*0030*/  LDCU UR5, c[0x0][0x388] ;  /* 0x00007100ff0577ac */ /* 0x000e6e0008000800 */
[----:B------:R-:W0:Y:S02]  /*0040*/  LDC R2, c[0x0][0x360] ;  /* 0x0000d800ff027b82 */ /* 0x000e240000000800 */
[----:B0-----:R-:W-:-:S05]  /*0050*/  IMAD R2, R2, UR4, R3 ;  /* 0x0000000402027c24 */ /* 0x001fca000f8e0203 */
[----:B-1----:R-:W-:-:S13]  /*0060*/  ISETP.GE.AND P0, PT, R2, UR5, PT ;  /* 0x0000000502007c0c */ /* 0x002fda000bf06270 */
[----:B------:R-:W-:Y:S05]  /*0070*/  @P0 EXIT ;  /* 0x000000000000094d */ /* 0x000fea0003800000 */
[----:B------:R-:W-:Y:S01]  /*0080*/  I2FP.F32.S32 R3, UR5 ;  /* 0x0000000500037c45 */ /* 0x000fe20008201400 */
[----:B------:R-:W-:Y:S01]  /*0090*/  BSSY.RECONVERGENT B0, `(.L_x_35) ;  /* 0x000000d000007945 */ /* 0x000fe20003800200 */
[----:B------:R-:W-:Y:S02]  /*00a0*/  I2FP.F32.S32 R0, R2 ;  /* 0x0000000200007245 */ /* 0x000fe40000201400 */
[----:B------:R-:W0:Y:S08]  /*00b0*/  MUFU.RCP R4, R3 ;  /* 0x0000000300047308 */ /* 0x000e300000001000 */
[----:B------:R-:W1:Y:S01]  /*00c0*/  FCHK P0, R0, R3 ;  /* 0x0000000300007302 */ /* 0x000e620000000000 */
[----:B0-----:R-:W-:-:S04]  /*00d0*/  FFMA R5, -R3, R4, 1 ;  /* 0x3f80000003057423 */ /* 0x001fc80000000104 */
[----:B------:R-:W-:-:S04]  /*00e0*/  FFMA R5, R4, R5, R4 ;  /* 0x0000000504057223 */ /* 0x000fc80000000004 */
[----:B------:R-:W-:-:S04]  /*00f0*/  FFMA R4, R0, R5, RZ ;  /* 0x0000000500047223 */ /* 0x000fc800000000ff */
[----:B------:R-:W-:-:S04]  /*0100*/  FFMA R6, -R3, R4, R0 ;  /* 0x0000000403067223 */ /* 0x000fc80000000100 */
[----:B------:R-:W-:Y:S01]  /*0110*/  FFMA R4, R5, R6, R4 ;  /* 0x0000000605047223 */ /* 0x000fe20000000004 */
[----:B-1----:R-:W-:Y:S06]  /*0120*/  @!P0 BRA `(.L_x_36) ;  /* 0x00000000000c8947 */ /* 0x002fec0003800000 */
[----:B------:R-:W-:-:S07]  /*0130*/  MOV R6, 0x150 ;  /* 0x0000015000067802 */ /* 0x000fce0000000f00 */
[----:B------:R-:W-:Y:S05]  /*0140*/  CALL.REL.NOINC `($__internal_0_$__cuda_sm3x_div_rn_noftz_f32_slowpath) ;  /* 0x0000000400007944 */ /* 0x000fea0003c00000 */
[----:B------:R-:W-:-:S07]  /*0150*/  IMAD.MOV.U32 R4, RZ, RZ, R0 ;  /* 0x000000ffff047224 */ /* 0x000fce00078e0000 */
.L_x_36:
[----:B------:R-:W-:Y:S05]  /*0160*/  BSYNC.RECONVERGENT B0 ;  /* 0x0000000000007941 */ /* 0x000fea0003800200 */
.L_x_35:
[----:B------:R-:W0:Y:S01]  /*0170*/  LDC R5, c[0x0][0x38c] ;  /* 0x0000e300ff057b82 */ /* 0x000e220000000800 */
[----:B------:R-:W1:Y:S01]  /*0180*/  LDCU UR6, c[0x0][0x390] ;  /* 0x00007200ff0677ac */ /* 0x000e620008000800 */
[----:B------:R-:W2:Y:S01]  /*0190*/  LDCU.64 UR4, c[0x0][0x358] ;  /* 0x00006b00ff0477ac */ /* 0x000ea20008000a00 */
[----:B-1----:R-:W-:Y:S01]  /*01a0*/  IMAD.U32 R8, RZ, RZ, UR6 ;  /* 0x00000006ff087e24 */ /* 0x002fe2000f8e00ff */
[----:B0-----:R-:W0:Y:S08]  /*01b0*/  MUFU.RCP R0, R5 ;  /* 0x0000000500007308 */ /* 0x001e300000001000 */
[----:B------:R-:W1:Y:S01]  /*01c0*/  FCHK P0, R8, R5 ;  /* 0x0000000508007302 */ /* 0x000e620000000000 */
[----:B0-----:R-:W-:-:S04]  /*01d0*/  FFMA R3, R0, -R5, 1 ;  /* 0x3f80000000037423 */ /* 0x001fc80000000805 */
[----:B------:R-:W-:-:S04]  /*01e0*/  FFMA R0, R0, R3, R0 ;  /* 0x0000000300007223 */ /* 0x000fc80000000000 */
[----:B------:R-:W-:-:S04]  /*01f0*/  FFMA R3, R0, UR6, RZ ;  /* 0x0000000600037c23 */ /* 0x000fc800080000ff */
[----:B------:R-:W-:-:S04]  /*0200*/  FFMA R6, R3, -R5, UR6 ;  /* 0x0000000603067e23 */ /* 0x000fc80008000805 */
[----:B------:R-:W-:Y:S01]  /*0210*/  FFMA R0, R0, R6, R3 ;  /* 0x0000000600007223 */ /* 0x000fe20000000003 */
[----:B-12---:R-:W-:Y:S06]  /*0220*/  @!P0 BRA `(.L_x_37) ;  /* 0x0000000000188947 */ /* 0x006fec0003800000 */
[----:B------:R-:W0:Y:S01]  /*0230*/  LDCU UR6, c[0x0][0x390] ;  /* 0x00007200ff0677ac */ /* 0x000e220008000800 */
[----:B------:R-:W-:Y:S01]  /*0240*/  MOV R6, 0x290 ;  /* 0x0000029000067802 */ /* 0x000fe20000000f00 */
[----:B------:R-:W1:Y:S01]  /*0250*/  LDCU UR7, c[0x0][0x38c] ;  /* 0x00007180ff0777ac */ /* 0x000e620008000800 */
[----:B0-----:R-:W-:Y:S01]  /*0260*/  MOV R0, UR6 ;  /* 0x0000000600007c02 */ /* 0x001fe20008000f00 */
[----:B-1----:R-:W-:-:S07]  /*0270*/  IMAD.U32 R3, RZ, RZ, UR7 ;  /* 0x00000007ff037e24 */ /* 0x002fce000f8e00ff */
[----:B------:R-:W-:Y:S05]  /*0280*/  CALL.REL.NOINC `($__internal_0_$__cuda_sm3x_div_rn_noftz_f32_slowpath) ;  /* 0x0000000000b07944 */ /* 0x000fea0003c00000 */
.L_x_37:
[----:B------:R-:W-:Y:S01]  /*0290*/  IMAD.MOV.U32 R8, RZ, RZ, R0 ;  /* 0x000000ffff087224 */ /* 0x000fe200078e0000 */
[----:B------:R-:W0:Y:S01]  /*02a0*/  LDCU UR6, c[0x0][0x38c] ;  /* 0x00007180ff0677ac */ /* 0x000e220008000800 */
[----:B------:R-:W-:-:S03]  /*02b0*/  IMAD.MOV.U32 R6, RZ, RZ, 0x3e055027 ;  /* 0x3e055027ff067424 */ /* 0x000fc600078e00ff */
[----:B------:R-:W-:-:S13]  /*02c0*/  FSETP.GEU.AND P0, PT, R8, 1.175494350822287508e-38, PT ;  /* 0x008000000800780b */ /* 0x000fda0003f0e000 */
[----:B------:R-:W-:-:S05]  /*02d0*/  @!P0 FMUL R8, R8, 8388608 ;  /* 0x4b00000008088820 */ /* 0x000fca0000400000 */
[----:B------:R-:W-:-:S04]  /*02e0*/  IADD3 R0, PT, PT, R8, -0x3f2aaaab, RZ ;  /* 0xc0d5555508007810 */ /* 0x000fc80007ffe0ff */
[----:B------:R-:W-:-:S05]  /*02f0*/  LOP3.LUT R3, R0, 0xff800000, RZ, 0xc0, !PT ;  /* 0xff80000000037812 */ /* 0x000fca00078ec0ff */
[----:B------:R-:W-:Y:S01]  /*0300*/  IMAD.IADD R0, R8, 0x1, -R3 ;  /* 0x0000000108007824 */ /* 0x000fe200078e0a03 */
[----:B------:R-:W-:-:S03]  /*0310*/  I2FP.F32.S32 R3, R3 ;  /* 0x0000000300037245 */ /* 0x000fc60000201400 */
[----:B------:R-:W-:-:S04]  /*0320*/  FADD R5, R0, -1 ;  /* 0xbf80000000057421 */ /* 0x000fc80000000000 */
[----:B------:R-:W-:-:S04]  /*0330*/  FFMA R0, R5, -R6, 0.14084610342979431152 ;  /* 0x3e1039f605007423 */ /* 0x000fc80000000806 */
[----:B------:R-:W-:-:S04]  /*0340*/  FFMA R0, R5, R0, -0.12148627638816833496 ;  /* 0xbdf8cdcc05007423 */ /* 0x000fc80000000000 */
[----:B------:R-:W-:-:S04]  /*0350*/  FFMA R0, R5, R0, 0.13980610668659210205 ;  /* 0x3e0f295505007423 */ /* 0x000fc80000000000 */
[----:B------:R-:W-:-:S04]  /*0360*/  FFMA R0, R5, R0, -0.16684235632419586182 ;  /* 0xbe2ad8b905007423 */ /* 0x000fc80000000000 */
[----:B------:R-:W-:-:S04]  /*0370*/  FFMA R0, R5, R0, 0.20012299716472625732 ;  /* 0x3e4ced0b05007423 */ /* 0x000fc80000000000 */
[----:B------:R-:W-:-:S04]  /*0380*/  FFMA R0, R5, R0, -0.24999669194221496582 ;  /* 0xbe7fff2205007423 */ /* 0x000fc80000000000 */
[----:B------:R-:W-:-:S04]  /*0390*/  FFMA R0, R5, R0, 0.33333182334899902344 ;  /* 0x3eaaaa7805007423 */ /* 0x000fc80000000000 */
[C---:B------:R-:W-:Y:S01]  /*03a0*/  FFMA R6, R5.reuse, R0, -0.5 ;  /* 0xbf00000005067423 */ /* 0x040fe20000000000 */
[----:B------:R-:W-:Y:S02]  /*03b0*/  FSEL R0, RZ, -23, P0 ;  /* 0xc1b80000ff007808 */ /* 0x000fe40000000000 */
[----:B------:R-:W-:Y:S01]  /*03c0*/  ISETP.GT.U32.AND P0, PT, R8, 0x7f7fffff, PT ;  /* 0x7f7fffff0800780c */ /* 0x000fe20003f04070 */
[----:B------:R-:W-:Y:S02]  /*03d0*/  FMUL R6, R5, R6 ;  /* 0x0000000605067220 */ /* 0x000fe40000400000 */
[----:B------:R-:W-:Y:S01]  /*03e0*/  FFMA R0, R3, 1.1920928955078125e-07, R0 ;  /* 0x3400000003007823 */ /* 0x000fe20000000000 */
[----:B------:R-:W-:Y:S01]  /*03f0*/  MOV R3, 0x7f800000 ;  /* 0x7f80000000037802 */ /* 0x000fe20000000f00 */
[----:B------:R-:W-:-:S04]  /*0400*/  FFMA R5, R5, R6, R5 ;  /* 0x0000000605057223 */ /* 0x000fc80000000005 */
[----:B------:R-:W-:Y:S01]  /*0410*/  FFMA R0, R0, 0.69314718246459960938, R5 ;  /* 0x3f31721800007823 */ /* 0x000fe20000000005 */
[----:B------:R-:W-:-:S03]  /*0420*/  IMAD.MOV.U32 R5, RZ, RZ, 0x437c0000 ;  /* 0x437c0000ff057424 */ /* 0x000fc600078e00ff */
[C---:B------:R-:W-:Y:S01]  /*0430*/  @P0 FFMA R0, R8.reuse, R3, +INF ;  /* 0x7f80000008000423 */ /* 0x040fe20000000003 */
[----:B------:R-:W-:-:S04]  /*0440*/  FSETP.NEU.AND P0, PT, R8, RZ, PT ;  /* 0x000000ff0800720b */ /* 0x000fc80003f0d000 */
[----:B------:R-:W-:Y:S01]  /*0450*/  FSEL R3, R0, -INF , P0 ;  /* 0xff80000000037808 */ /* 0x000fe20000000000 */
[----:B------:R-:W-:-:S04]  /*0460*/  IMAD.MOV.U32 R0, RZ, RZ, 0x3bbb989d ;  /* 0x3bbb989dff007424 */ /* 0x000fc800078e00ff */
[----:B------:R-:W-:-:S04]  /*0470*/  FMUL R3, R3, R4 ;  /* 0x0000000403037220 */ /* 0x000fc80000400000 */
[----:B------:R-:W-:-:S04]  /*0480*/  FFMA.SAT R0, R3, R0, 0.5 ;  /* 0x3f00000003007423 */ /* 0x000fc80000002000 */
[----:B------:R-:W-:-:S04]  /*0490*/  FFMA.RM R0, R0, R5, 12582913 ;  /* 0x4b40000100007423 */ /* 0x000fc80000004005 */
[C---:B------:R-:W-:Y:S01]  /*04a0*/  FADD R4, R0.reuse, -12583039 ;  /* 0xcb40007f00047421 */ /* 0x040fe20000000000 */
[----:B------:R-:W-:-:S03]  /*04b0*/  SHF.L.U32 R0, R0, 0x17, RZ ;  /* 0x0000001700007819 */ /* 0x000fc600000006ff */
[C---:B------:R-:W-:Y:S02]  /*04c0*/  FFMA R6, R3.reuse, 1.4426950216293334961, -R4 ;  /* 0x3fb8aa3b03067823 */ /* 0x040fe40000000804 */
[----:B------:R-:W1:Y:S02]  /*04d0*/  LDC.64 R4, c[0x0][0x380] ;  /* 0x0000e000ff047b82 */ /* 0x000e640000000a00 */
[----:B------:R-:W-:-:S04]  /*04e0*/  FFMA R6, R3, 1.925963033500011079e-08, R6 ;  /* 0x32a5706003067823 */ /* 0x000fc80000000006 */
[----:B------:R-:W2:Y:S02]  /*04f0*/  MUFU.EX2 R3, R6 ;  /* 0x0000000600037308 */ /* 0x000ea40000000800 */
[----:B--2---:R-:W-:Y:S01]  /*0500*/  FMUL R0, R0, R3 ;  /* 0x0000000300007220 */ /* 0x004fe20000400000 */
[----:B-1----:R-:W-:-:S04]  /*0510*/  IMAD.WIDE R2, R2, 0x4, R4 ;  /* 0x0000000402027825 */ /* 0x002fc800078e0204 */
[----:B0-----:R-:W-:-:S05]  /*0520*/  FMUL R5, R0, UR6 ;  /* 0x0000000600057c20 */ /* 0x001fca0008400000 */
[----:B------:R-:W-:Y:S01]  /*0530*/  STG.E desc[UR4][R2.64], R5 ;  /* 0x0000000502007986 */ /* 0x000fe2000c101904 */
[----:B------:R-:W-:Y:S05]  /*0540*/  EXIT ;  /* 0x000000000000794d */ /* 0x000fea0003800000 */
        .weak           $__internal_0_$__cuda_sm3x_div_rn_noftz_f32_slowpath
        .type           $__internal_0_$__cuda_sm3x_div_rn_noftz_f32_slowpath,@function
        .size           $__internal_0_$__cuda_sm3x_div_rn_noftz_f32_slowpath,(.L_x_51 - $__internal_0_$__cuda_sm3x_div_rn_noftz_f32_slowpath)
$__internal_0_$__cuda_sm3x_div_rn_noftz_f32_slowpath:
[----:B------:R-:W-:Y:S01]  /*0550*/  SHF.R.U32.HI R7, RZ, 0x17, R3 ;  /* 0x00000017ff077819 */ /* 0x000fe20000011603 */
[----:B------:R-:W-:Y:S01]  /*0560*/  BSSY.RECONVERGENT B1, `(.L_x_38) ;  /* 0x0000062000017945 */ /* 0x000fe20003800200 */
[----:B------:R-:W-:Y:S02]  /*0570*/  SHF.R.U32.HI R5, RZ, 0x17, R0 ;  /* 0x00000017ff057819 */ /* 0x000fe40000011600 */
[----:B------:R-:W-:Y:S02]  /*0580*/  LOP3.LUT R12, R7, 0xff, RZ, 0xc0, !PT ;  /* 0x000000ff070c7812 */ /* 0x000fe400078ec0ff */
[----:B------:R-:W-:-:S03]  /*0590*/  LOP3.LUT R10, R5, 0xff, RZ, 0xc0, !PT ;  /* 0x000000ff050a7812 */ /* 0x000fc600078ec0ff */
[----:B------:R-:W-:Y:S02]  /*05a0*/  VIADD R8, R12, 0xffffffff ;  /* 0xffffffff0c087836 */ /* 0x000fe40000000000 */
[----:B------:R-:W-:-:S03]  /*05b0*/  VIADD R7, R10, 0xffffffff ;  /* 0xffffffff0a077836 */ /* 0x000fc60000000000 */
[----:B------:R-:W-:-:S04]  /*05c0*/  ISETP.GT.U32.AND P0, PT, R8, 0xfd, PT ;  /* 0x000000fd0800780c */ /* 0x000fc80003f04070 */
[----:B------:R-:W-:-:S13]  /*05d0*/  ISETP.GT.U32.OR P0, PT, R7, 0xfd, P0 ;  /* 0x000000fd0700780c */ /* 0x000fda0000704470 */
[----:B------:R-:W-:Y:S01]  /*05e0*/  @!P0 MOV R5, RZ ;  /* 0x000000ff00058202 */ /* 0x000fe20000000f00 */
[----:B------:R-:W-:Y:S06]  /*05f0*/  @!P0 BRA `(.L_x_39) ;  /* 0x00000000005c8947 */ /* 0x000fec0003800000 */
[----:B------:R-:W-:Y:S02]  /*0600*/  FSETP.GTU.FTZ.AND P0, PT, |R0|, +INF , PT ;  /* 0x7f8000000000780b */ /* 0x000fe40003f1c200 */
[----:B------:R-:W-:-:S04]  /*0610*/  FSETP.GTU.FTZ.AND P1, PT, |R3|, +INF , PT ;  /* 0x7f8000000300780b */ /* 0x000fc80003f3c200 */
[----:B------:R-:W-:-:S13]  /*0620*/  PLOP3.LUT P0, PT, P0, P1, PT, 0xf8, 0x8f ;  /* 0x00000000008f781c */ /* 0x000fda0000703f70 */
[----:B------:R-:W-:Y:S05]  /*0630*/  @P0 BRA `(.L_x_40) ;  /* 0x00000004004c0947 */ /* 0x000fea0003800000 */
[----:B------:R-:W-:-:S13]  /*0640*/  LOP3.LUT P0, RZ, R3, 0x7fffffff, R0, 0xc8, !PT ;  /* 0x7fffffff03ff7812 */ /* 0x000fda000780c800 */
[----:B------:R-:W-:Y:S05]  /*0650*/  @!P0 BRA `(.L_x_41) ;  /* 0x00000004003c8947 */ /* 0x000fea0003800000 */
[C---:B------:R-:W-:Y:S02]  /*0660*/  FSETP.NEU.FTZ.AND P2, PT, |R0|.reuse, +INF , PT ;  /* 0x7f8000000000780b */ /* 0x040fe40003f5d200 */
[----:B------:R-:W-:Y:S02]  /*0670*/  FSETP.NEU.FTZ.AND P1, PT, |R3|, +INF , PT ;  /* 0x7f8000000300780b */ /* 0x000fe40003f3d200 */
[----:B------:R-:W-:-:S11]  /*0680*/  FSETP.NEU.FTZ.AND P0, PT, |R0|, +INF , PT ;  /* 0x7f8000000000780b */ /* 0x000fd60003f1d200 */
[----:B------:R-:W-:Y:S05]  /*0690*/  @!P1 BRA !P2, `(.L_x_41) ;  /* 0x00000004002c9947 */ /* 0x000fea0005000000 */
[----:B------:R-:W-:-:S04]  /*06a0*/  LOP3.LUT P2, RZ, R0, 0x7fffffff, RZ, 0xc0, !PT ;  /* 0x7fffffff00ff7812 */ /* 0x000fc8000784c0ff */
[----:B------:R-:W-:-:S13]  /*06b0*/  PLOP3.LUT P1, PT, P1, P2, PT, 0x2f, 0xf2 ;  /* 0x0000000000f2781c */ /* 0x000fda0000f24577 */
[----:B------:R-:W-:Y:S05]  /*06c0*/  @P1 BRA `(.L_x_42) ;  /* 0x0000000400181947 */ /* 0x000fea0003800000 */
[----:B------:R-:W-:-:S04]  /*06d0*/  LOP3.LUT P1, RZ, R3, 0x7fffffff, RZ, 0xc0, !PT ;  /* 0x7fffffff03ff7812 */ /* 0x000fc8000782c0ff */
[----:B------:R-:W-:-:S13]  /*06e0*/  PLOP3.LUT P0, PT, P0, P1, PT, 0x2f, 0xf2 ;  /* 0x0000000000f2781c */ /* 0x000fda0000702577 */
[----:B------:R-:W-:Y:S05]  /*06f0*/  @P0 BRA `(.L_x_43) ;  /* 0x0000000400000947 */ /* 0x000fea0003800000 */
[----:B------:R-:W-:Y:S02]  /*0700*/  ISETP.GE.AND P0, PT, R7, RZ, PT ;  /* 0x000000ff0700720c */ /* 0x000fe40003f06270 */
[----:B------:R-:W-:-:S11]  /*0710*/  ISETP.GE.AND P1, PT, R8, RZ, PT ;  /* 0x000000ff0800720c */ /* 0x000fd60003f26270 */
[----:B------:R-:W-:Y:S02]  /*0720*/  @P0 IMAD.MOV.U32 R5, RZ, RZ, RZ ;  /* 0x000000ffff050224 */ /* 0x000fe400078e00ff */
[----:B------:R-:W-:Y:S01]  /*0730*/  @!P0 FFMA R0, R0, 1.84467440737095516160e+19, RZ ;  /* 0x5f80000000008823 */ /* 0x000fe200000000ff */
[----:B------:R-:W-:Y:S02]  /*0740*/  @!P0 IMAD.MOV.U32 R5, RZ, RZ, -0x40 ;  /* 0xffffffc0ff058424 */ /* 0x000fe400078e00ff */
[----:B------:R-:W-:-:S03]  /*0750*/  @!P1 FFMA R3, R3, 1.84467440737095516160e+19, RZ ;  /* 0x5f80000003039823 */ /* 0x000fc600000000ff */
[----:B------:R-:W-:-:S07]  /*0760*/  @!P1 IADD3 R5, PT, PT, R5, 0x40, RZ ;  /* 0x0000004005059810 */ /* 0x000fce0007ffe0ff */
.L_x_39:
[----:B------:R-:W-:Y:S01]  /*0770*/  LEA R8, R12, 0xc0800000, 0x17 ;  /* 0xc08000000c087811 */ /* 0x000fe200078eb8ff */
[----:B------:R-:W-:Y:S04]  /*0780*/  BSSY.RECONVERGENT B2, `(.L_x_44) ;  /* 0x0000036000027945 */ /* 0x000fe80003800200 */
[----:B------:R-:W-:Y:S02]  /*0790*/  IMAD.IADD R8, R3, 0x1, -R8 ;  /* 0x0000000103087824 */ /* 0x000fe400078e0a08 */
[----:B------:R-:W-:Y:S02]  /*07a0*/  VIADD R3, R10, 0xffffff81 ;  /* 0xffffff810a037836 */ /* 0x000fe40000000000 */
[----:B------:R0:W1:Y:S01]  /*07b0*/  MUFU.RCP R7, R8 ;  /* 0x0000000800077308 */ /* 0x0000620000001000 */
[----:B------:R-:W-:Y:S01]  /*07c0*/  FADD.FTZ R9, -R8, -RZ ;  /* 0x800000ff08097221 */ /* 0x000fe20000010100 */
[C---:B------:R-:W-:Y:S01]  /*07d0*/  IMAD R0, R3.reuse, -0x800000, R0 ;  /* 0xff80000003007824 */ /* 0x040fe200078e0200 */
[----:B0-----:R-:W-:-:S04]  /*07e0*/  IADD3 R8, PT, PT, R3, 0x7f, -R12 ;  /* 0x0000007f03087810 */ /* 0x001fc80007ffe80c */
[----:B------:R-:W-:Y:S01]  /*07f0*/  IADD3 R8, PT, PT, R8, R5, RZ ;  /* 0x0000000508087210 */ /* 0x000fe20007ffe0ff */
[----:B-1----:R-:W-:-:S04]  /*0800*/  FFMA R10, R7, R9, 1 ;  /* 0x3f800000070a7423 */ /* 0x002fc80000000009 */
[----:B------:R-:W-:-:S04]  /*0810*/  FFMA R14, R7, R10, R7 ;  /* 0x0000000a070e7223 */ /* 0x000fc80000000007 */
[----:B------:R-:W-:-:S04]  /*0820*/  FFMA R7, R0, R14, RZ ;  /* 0x0000000e00077223 */ /* 0x000fc800000000ff */
[----:B------:R-:W-:-:S04]  /*0830*/  FFMA R10, R9, R7, R0 ;  /* 0x00000007090a7223 */ /* 0x000fc80000000000 */
[----:B------:R-:W-:-:S04]  /*0840*/  FFMA R7, R14, R10, R7 ;  /* 0x0000000a0e077223 */ /* 0x000fc80000000007 */
[----:B------:R-:W-:-:S04]  /*0850*/  FFMA R10, R9, R7, R0 ;  /* 0x00000007090a7223 */ /* 0x000fc80000000000 */
[----:B------:R-:W-:-:S05]  /*0860*/  FFMA R0, R14, R10, R7 ;  /* 0x0000000a0e007223 */ /* 0x000fca0000000007 */
[----:B------:R-:W-:-:S04]  /*0870*/  SHF.R.U32.HI R3, RZ, 0x17, R0 ;  /* 0x00000017ff037819 */ /* 0x000fc80000011600 */
[----:B------:R-:W-:-:S05]  /*0880*/  LOP3.LUT R3, R3, 0xff, RZ, 0xc0, !PT ;  /* 0x000000ff03037812 */ /* 0x000fca00078ec0ff */
[----:B------:R-:W-:-:S04]  /*0890*/  IMAD.IADD R9, R3, 0x1, R8 ;  /* 0x0000000103097824 */ /* 0x000fc800078e0208 */
[----:B------:R-:W-:-:S05]  /*08a0*/  VIADD R3, R9, 0xffffffff ;  /* 0xffffffff09037836 */ /* 0x000fca0000000000 */
[----:B------:R-:W-:-:S13]  /*08b0*/  ISETP.GE.U32.AND P0, PT, R3, 0xfe, PT ;  /* 0x000000fe0300780c */ /* 0x000fda0003f06070 */
[----:B------:R-:W-:Y:S05]  /*08c0*/  @!P0 BRA `(.L_x_45) ;  /* 0x0000000000808947 */ /* 0x000fea0003800000 */
[----:B------:R-:W-:-:S13]  /*08d0*/  ISETP.GT.AND P0, PT, R9, 0xfe, PT ;  /* 0x000000fe0900780c */ /* 0x000fda0003f04270 */
[----:B------:R-:W-:Y:S05]  /*08e0*/  @P0 BRA `(.L_x_46) ;  /* 0x00000000006c0947 */ /* 0x000fea0003800000 */
[----:B------:R-:W-:-:S13]  /*08f0*/  ISETP.GE.AND P0, PT, R9, 0x1, PT ;  /* 0x000000010900780c */ /* 0x000fda0003f06270 */
[----:B------:R-:W-:Y:S05]  /*0900*/  @P0 BRA `(.L_x_47) ;  /* 0x0000000000740947 */ /* 0x000fea0003800000 */
[----:B------:R-:W-:Y:S02]  /*0910*/  ISETP.GE.AND P0, PT, R9, -0x18, PT ;  /* 0xffffffe80900780c */ /* 0x000fe40003f06270 */
[----:B------:R-:W-:-:S11]  /*0920*/  LOP3.LUT R0, R0, 0x80000000, RZ, 0xc0, !PT ;  /* 0x8000000000007812 */ /* 0x000fd600078ec0ff */
[----:B------:R-:W-:Y:S05]  /*0930*/  @!P0 BRA `(.L_x_47) ;  /* 0x0000000000688947 */ /* 0x000fea0003800000 */
[CCC-:B------:R-:W-:Y:S01]  /*0940*/  FFMA.RZ R3, R14.reuse, R10.reuse, R7.reuse ;  /* 0x0000000a0e037223 */ /* 0x1c0fe2000000c007 */
[CCC-:B------:R-:W-:Y:S01]  /*0950*/  FFMA.RM R8, R14.reuse, R10.reuse, R7.reuse ;  /* 0x0000000a0e087223 */ /* 0x1c0fe20000004007 */
[C---:B------:R-:W-:Y:S02]  /*0960*/  ISETP.NE.AND P2, PT, R9.reuse, RZ, PT ;  /* 0x000000ff0900720c */ /* 0x040fe40003f45270 */
[----:B------:R-:W-:Y:S02]  /*0970*/  ISETP.NE.AND P1, PT, R9, RZ, PT ;  /* 0x000000ff0900720c */ /* 0x000fe40003f25270 */
[----:B------:R-:W-:Y:S01]  /*0980*/  LOP3.LUT R5, R3, 0x7fffff, RZ, 0xc0, !PT ;  /* 0x007fffff03057812 */ /* 0x000fe200078ec0ff */
[----:B------:R-:W-:Y:S01]  /*0990*/  FFMA.RP R3, R14, R10, R7 ;  /* 0x0000000a0e037223 */ /* 0x000fe20000008007 */
[----:B------:R-:W-:Y:S01]  /*09a0*/  IADD3 R10, PT, PT, R9, 0x20, RZ ;  /* 0x00000020090a7810 */ /* 0x000fe20007ffe0ff */
[----:B------:R-:W-:Y:S01]  /*09b0*/  IMAD.MOV R7, RZ, RZ, -R9 ;  /* 0x000000ffff077224 */ /* 0x000fe200078e0a09 */
[----:B------:R-:W-:-:S02]  /*09c0*/  LOP3.LUT R5, R5, 0x800000, RZ, 0xfc, !PT ;  /* 0x0080000005057812 */ /* 0x000fc400078efcff */
[----:B------:R-:W-:Y:S02]  /*09d0*/  FSETP.NEU.FTZ.AND P0, PT, R3, R8, PT ;  /* 0x000000080300720b */ /* 0x000fe40003f1d000 */
[----:B------:R-:W-:Y:S02]  /*09e0*/  SHF.L.U32 R10, R5, R10, RZ ;  /* 0x0000000a050a7219 */ /* 0x000fe400000006ff */
[----:B------:R-:W-:Y:S02]  /*09f0*/  SEL R8, R7, RZ, P2 ;  /* 0x000000ff07087207 */ /* 0x000fe40001000000 */
[----:B------:R-:W-:Y:S02]  /*0a00*/  ISETP.NE.AND P1, PT, R10, RZ, P1 ;  /* 0x000000ff0a00720c */ /* 0x000fe40000f25270 */
[----:B------:R-:W-:Y:S02]  /*0a10*/  SHF.R.U32.HI R8, RZ, R8, R5 ;  /* 0x00000008ff087219 */ /* 0x000fe40000011605 */
[----:B------:R-:W-:-:S02]  /*0a20*/  PLOP3.LUT P0, PT, P0, P1, PT, 0xf8, 0x8f ;  /* 0x00000000008f781c */ /* 0x000fc40000703f70 */
[----:B------:R-:W-:Y:S02]  /*0a30*/  SHF.R.U32.HI R10, RZ, 0x1, R8 ;  /* 0x00000001ff0a7819 */ /* 0x000fe40000011608 */
[----:B------:R-:W-:-:S04]  /*0a40*/  SEL R3, RZ, 0x1, !P0 ;  /* 0x00000001ff037807 */ /* 0x000fc80004000000 */
[----:B------:R-:W-:-:S04]  /*0a50*/  LOP3.LUT R3, R3, 0x1, R10, 0xf8, !PT ;  /* 0x0000000103037812 */ /* 0x000fc800078ef80a */
[----:B------:R-:W-:-:S04]  /*0a60*/  LOP3.LUT R3, R3, R8, RZ, 0xc0, !PT ;  /* 0x0000000803037212 */ /* 0x000fc800078ec0ff */
[----:B------:R-:W-:-:S04]  /*0a70*/  IADD3 R3, PT, PT, R10, R3, RZ ;  /* 0x000000030a037210 */ /* 0x000fc80007ffe0ff */
[----:B------:R-:W-:Y:S01]  /*0a80*/  LOP3.LUT R0, R3, R0, RZ, 0xfc, !PT ;  /* 0x0000000003007212 */ /* 0x000fe200078efcff */
[----:B------:R-:W-:Y:S06]  /*0a90*/  BRA `(.L_x_47) ;  /* 0x0000000000107947 */ /* 0x000fec0003800000 */
.L_x_46:
[----:B------:R-:W-:-:S04]  /*0aa0*/  LOP3.LUT R0, R0, 0x80000000, RZ, 0xc0, !PT ;  /* 0x8000000000007812 */ /* 0x000fc800078ec0ff */
[----:B------:R-:W-:Y:S01]  /*0ab0*/  LOP3.LUT R0, R0, 0x7f800000, RZ, 0xfc, !PT ;  /* 0x7f80000000007812 */ /* 0x000fe200078efcff */
[----:B------:R-:W-:Y:S06]  /*0ac0*/  BRA `(.L_x_47) ;  /* 0x0000000000047947 */ /* 0x000fec0003800000 */
.L_x_45:
[----:B------:R-:W-:-:S07]  /*0ad0*/  IMAD R0, R8, 0x800000, R0 ;  /* 0x0080000008007824 */ /* 0x000fce00078e0200 */
.L_x_47:
[----:B------:R-:W-:Y:S05]  /*0ae0*/  BSYNC.RECONVERGENT B2 ;  /* 0x0000000000027941 */ /* 0x000fea0003800200 */
.L_x_44:
[----:B------:R-:W-:Y:S05]  /*0af0*/  BRA `(.L_x_48) ;  /* 0x0000000000207947 */ /* 0x000fea0003800000 */
.L_x_43:
[----:B------:R-:W-:-:S04]  /*0b00*/  LOP3.LUT R0, R3, 0x80000000, R0, 0x48, !PT ;  /* 0x8000000003007812 */ /* 0x000fc800078e4800 */
[----:B------:R-:W-:Y:S01]  /*0b10*/  LOP3.LUT R0, R0, 0x7f800000, RZ, 0xfc, !PT ;  /* 0x7f80000000007812 */ /* 0x000fe200078efcff */
[----:B------:R-:W-:Y:S06]  /*0b20*/  BRA `(.L_x_48) ;  /* 0x0000000000147947 */ /* 0x000fec0003800000 */
.L_x_42:
[----:B------:R-:W-:Y:S01]  /*0b30*/  LOP3.LUT R0, R3, 0x80000000, R0, 0x48, !PT ;  /* 0x8000000003007812 */ /* 0x000fe200078e4800 */
[----:B------:R-:W-:Y:S06]  /*0b40*/  BRA `(.L_x_48) ;  /* 0x00000000000c7947 */ /* 0x000fec0003800000 */
.L_x_41:
[----:B------:R-:W0:Y:S01]  /*0b50*/  MUFU.RSQ R0, -QNAN ;  /* 0xffc0000000007908 */ /* 0x000e220000001400 */
[----:B------:R-:W-:Y:S05]  /*0b60*/  BRA `(.L_x_48) ;  /* 0x0000000000047947 */ /* 0x000fea0003800000 */
.L_x_40:
[----:B------:R-:W-:-:S07]  /*0b70*/  FADD.FTZ R0, R0, R3 ;  /* 0x0000000300007221 */ /* 0x000fce0000010000 */
.L_x_48:
[----:B------:R-:W-:Y:S05]  /*0b80*/  BSYNC.RECONVERGENT B1 ;  /* 0x0000000000017941 */ /* 0x000fea0003800200 */
.L_x_38:
[----:B------:R-:W-:-:S04]  /*0b90*/  HFMA2 R7, -RZ, RZ, 0, 0 ;  /* 0x00000000ff077431 */ /* 0x000fc800000001ff */
[----:B0-----:R-:W-:Y:S05]  /*0ba0*/  RET.REL.NODEC R6 `(_Z19epsilonGreedyKernelPfiff) ;  /* 0xfffffff406147950 */ /* 0x001fea0003c3ffff */
.L_x_49:
        /* <DEDUP_REMOVED lines=13> */
.L_x_51:


//--------------------- .nv.global.init           --------------------------
	.section	.nv.global.init,"aw",@progbits
	.align	4
.nv.global.init:
	.type		mrg32k3aM1SubSeq,@object
	.size		mrg32k3aM1SubSeq,(mrg32k3aM2SubSeq - mrg32k3aM1SubSeq)
mrg32k3aM1SubSeq:
        /* <DEDUP_REMOVED lines=126> */
	.type		mrg32k3aM2SubSeq,@object
	.size		mrg32k3aM2SubSeq,(mrg32k3aM1 - mrg32k3aM2SubSeq)
mrg32k3aM2SubSeq:
        /* <DEDUP_REMOVED lines=126> */
	.type		mrg32k3aM1,@object
	.size		mrg32k3aM1,(mrg32k3aM1Seq - mrg32k3aM1)
mrg32k3aM1:
        /* <DEDUP_REMOVED lines=144> */
	.type		mrg32k3aM1Seq,@object
	.size		mrg32k3aM1Seq,(mrg32k3aM2 - mrg32k3aM1Seq)
mrg32k3aM1Seq:
        /* <DEDUP_REMOVED lines=144> */
	.type		mrg32k3aM2,@object
	.size		mrg32k3aM2,(mrg32k3aM2Seq - mrg32k3aM2)
mrg32k3aM2:
        /* <DEDUP_REMOVED lines=144> */
	.type		mrg32k3aM2Seq,@object
	.size		mrg32k3aM2Seq,(precalc_xorwow_matrix - mrg32k3aM2Seq)
mrg32k3aM2Seq:
        /* <DEDUP_REMOVED lines=144> */
	.type		precalc_xorwow_matrix,@object
	.size		precalc_xorwow_matrix,(precalc_xorwow_offset_matrix - precalc_xorwow_matrix)
precalc_xorwow_matrix:
        /* <DEDUP_REMOVED lines=6400> */
	.type		precalc_xorwow_offset_matrix,@object
	.size		precalc_xorwow_offset_matrix,(.L_1 - precalc_xorwow_offset_matrix)
precalc_xorwow_offset_matrix:
        /* <DEDUP_REMOVED lines=6400> */
.L_1:


//--------------------- .nv.shared.reserved.0     --------------------------
	.section	.nv.shared.reserved.0,"aw",@nobits
	.weak		__nv_reservedSMEM_offset_0_alias
	.size		__nv_reservedSMEM_offset_0_alias, 0, 64
	.other		__nv_reservedSMEM_offset_0_alias,@"STO_CUDA_RESERVED_SHARED STV_DEFAULT"
__nv_reservedSMEM_offset_0_alias:
	.zero		0
	.zero		64


//--------------------- .nv.constant0._Z20randomizeZerosKernelPiify --------------------------
	.section	.nv.constant0._Z20randomizeZerosKernelPiify,"a",@progbits
	.sectionflags	@""
	.align	4
.nv.constant0._Z20randomizeZerosKernelPiify:
	.zero		920


//--------------------- .nv.constant0._Z21update_q_table_kernelPffiiiiifff --------------------------
	.section	.nv.constant0._Z21update_q_table_kernelPffiiiiifff,"a",@progbits
	.sectionflags	@""
	.align	4
.nv.constant0._Z21update_q_table_kernelPffiiiiifff:
	.zero		940


//--------------------- .nv.constant0._Z17randomArrayKernelPiiiy --------------------------
	.section	.nv.constant0._Z17randomArrayKernelPiiiy,"a",@progbits
	.sectionflags	@""
	.align	4
.nv.constant0._Z17randomArrayKernelPiiiy:
	.zero		920


//--------------------- .nv.constant0._Z19epsilonGreedyKernelPfiff --------------------------
	.section	.nv.constant0._Z19epsilonGreedyKernelPfiff,"a",@progbits
	.sectionflags	@""
	.align	4
.nv.constant0._Z19epsilonGreedyKernelPfiff:
	.zero		916


//--------------------- SYMBOLS --------------------------

	.type		.nv.reservedSmem.offset0,@object
	.size		.nv.reservedSmem.offset0,0x4
